//
// Generated by NVIDIA NVVM Compiler
//
// Compiler Build ID: CL-36424714
// Cuda compilation tools, release 13.0, V13.0.88
// Based on NVVM 20.0.0
//

.version 9.0
.target sm_100
.address_size 64

	// .globl	_Z10knn_kernelPK6float2iS1_iPSt4pairIifEi
.extern .shared .align 16 .b8 smem[];

.visible .entry _Z10knn_kernelPK6float2iS1_iPSt4pairIifEi(
	.param .u64 .ptr .align 1 _Z10knn_kernelPK6float2iS1_iPSt4pairIifEi_param_0,
	.param .u32 _Z10knn_kernelPK6float2iS1_iPSt4pairIifEi_param_1,
	.param .u64 .ptr .align 1 _Z10knn_kernelPK6float2iS1_iPSt4pairIifEi_param_2,
	.param .u32 _Z10knn_kernelPK6float2iS1_iPSt4pairIifEi_param_3,
	.param .u64 .ptr .align 1 _Z10knn_kernelPK6float2iS1_iPSt4pairIifEi_param_4,
	.param .u32 _Z10knn_kernelPK6float2iS1_iPSt4pairIifEi_param_5
)
{
	.local .align 16 .b8 	__local_depot0[8448];
	.reg .b64 	%SP;
	.reg .b64 	%SPL;
	.reg .pred 	%p<69>;
	.reg .b32 	%r<280>;
	.reg .b32 	%f<15>;
	.reg .b64 	%rd<103>;

	mov.u64 	%SPL, __local_depot0;
	ld.param.u64 	%rd40, [_Z10knn_kernelPK6float2iS1_iPSt4pairIifEi_param_0];
	ld.param.u32 	%r78, [_Z10knn_kernelPK6float2iS1_iPSt4pairIifEi_param_1];
	ld.param.u64 	%rd41, [_Z10knn_kernelPK6float2iS1_iPSt4pairIifEi_param_2];
	ld.param.u32 	%r76, [_Z10knn_kernelPK6float2iS1_iPSt4pairIifEi_param_3];
	ld.param.u64 	%rd42, [_Z10knn_kernelPK6float2iS1_iPSt4pairIifEi_param_4];
	ld.param.u32 	%r77, [_Z10knn_kernelPK6float2iS1_iPSt4pairIifEi_param_5];
	cvta.to.global.u64 	%rd1, %rd42;
	add.u64 	%rd2, %SPL, 0;
	add.u64 	%rd3, %SPL, 128;
	add.u64 	%rd4, %SPL, 256;
	mov.u32 	%r1, %ctaid.x;
	setp.ge.s32 	%p1, %r1, %r78;
	@%p1 bra 	$L__BB0_84;
	cvta.to.global.u64 	%rd46, %rd40;
	mul.wide.u32 	%rd47, %r1, 8;
	add.s64 	%rd48, %rd46, %rd47;
	ld.global.v2.f32 	{%f1, %f2}, [%rd48];
	mov.u32 	%r2, %ntid.x;
	add.s32 	%r79, %r2, %r77;
	add.s32 	%r80, %r79, -1;
	div.u32 	%r3, %r80, %r2;
	min.s32 	%r4, %r3, 32;
	setp.lt.s32 	%p2, %r3, 1;
	@%p2 bra 	$L__BB0_34;
	mov.b32 	%r81, 2139095039;
	st.local.u32 	[%rd2], %r81;
	mov.b32 	%r82, -1;
	st.local.u32 	[%rd3], %r82;
	setp.eq.s32 	%p3, %r3, 1;
	@%p3 bra 	$L__BB0_34;
	mov.b32 	%r83, 2139095039;
	st.local.u32 	[%rd2+4], %r83;
	mov.b32 	%r84, -1;
	st.local.u32 	[%rd3+4], %r84;
	setp.eq.s32 	%p4, %r3, 2;
	@%p4 bra 	$L__BB0_34;
	mov.b32 	%r85, 2139095039;
	st.local.u32 	[%rd2+8], %r85;
	mov.b32 	%r86, -1;
	st.local.u32 	[%rd3+8], %r86;
	setp.eq.s32 	%p5, %r3, 3;
	@%p5 bra 	$L__BB0_34;
	mov.b32 	%r87, 2139095039;
	st.local.u32 	[%rd2+12], %r87;
	mov.b32 	%r88, -1;
	st.local.u32 	[%rd3+12], %r88;
	setp.eq.s32 	%p6, %r3, 4;
	@%p6 bra 	$L__BB0_34;
	mov.b32 	%r89, 2139095039;
	st.local.u32 	[%rd2+16], %r89;
	mov.b32 	%r90, -1;
	st.local.u32 	[%rd3+16], %r90;
	setp.eq.s32 	%p7, %r3, 5;
	@%p7 bra 	$L__BB0_34;
	mov.b32 	%r91, 2139095039;
	st.local.u32 	[%rd2+20], %r91;
	mov.b32 	%r92, -1;
	st.local.u32 	[%rd3+20], %r92;
	setp.eq.s32 	%p8, %r3, 6;
	@%p8 bra 	$L__BB0_34;
	mov.b32 	%r93, 2139095039;
	st.local.u32 	[%rd2+24], %r93;
	mov.b32 	%r94, -1;
	st.local.u32 	[%rd3+24], %r94;
	setp.eq.s32 	%p9, %r3, 7;
	@%p9 bra 	$L__BB0_34;
	mov.b32 	%r95, 2139095039;
	st.local.u32 	[%rd2+28], %r95;
	mov.b32 	%r96, -1;
	st.local.u32 	[%rd3+28], %r96;
	setp.eq.s32 	%p10, %r3, 8;
	@%p10 bra 	$L__BB0_34;
	mov.b32 	%r97, 2139095039;
	st.local.u32 	[%rd2+32], %r97;
	mov.b32 	%r98, -1;
	st.local.u32 	[%rd3+32], %r98;
	setp.eq.s32 	%p11, %r3, 9;
	@%p11 bra 	$L__BB0_34;
	mov.b32 	%r99, 2139095039;
	st.local.u32 	[%rd2+36], %r99;
	mov.b32 	%r100, -1;
	st.local.u32 	[%rd3+36], %r100;
	setp.eq.s32 	%p12, %r3, 10;
	@%p12 bra 	$L__BB0_34;
	mov.b32 	%r101, 2139095039;
	st.local.u32 	[%rd2+40], %r101;
	mov.b32 	%r102, -1;
	st.local.u32 	[%rd3+40], %r102;
	setp.eq.s32 	%p13, %r3, 11;
	@%p13 bra 	$L__BB0_34;
	mov.b32 	%r103, 2139095039;
	st.local.u32 	[%rd2+44], %r103;
	mov.b32 	%r104, -1;
	st.local.u32 	[%rd3+44], %r104;
	setp.eq.s32 	%p14, %r3, 12;
	@%p14 bra 	$L__BB0_34;
	mov.b32 	%r105, 2139095039;
	st.local.u32 	[%rd2+48], %r105;
	mov.b32 	%r106, -1;
	st.local.u32 	[%rd3+48], %r106;
	setp.eq.s32 	%p15, %r3, 13;
	@%p15 bra 	$L__BB0_34;
	mov.b32 	%r107, 2139095039;
	st.local.u32 	[%rd2+52], %r107;
	mov.b32 	%r108, -1;
	st.local.u32 	[%rd3+52], %r108;
	setp.eq.s32 	%p16, %r3, 14;
	@%p16 bra 	$L__BB0_34;
	mov.b32 	%r109, 2139095039;
	st.local.u32 	[%rd2+56], %r109;
	mov.b32 	%r110, -1;
	st.local.u32 	[%rd3+56], %r110;
	setp.eq.s32 	%p17, %r3, 15;
	@%p17 bra 	$L__BB0_34;
	mov.b32 	%r111, 2139095039;
	st.local.u32 	[%rd2+60], %r111;
	mov.b32 	%r112, -1;
	st.local.u32 	[%rd3+60], %r112;
	setp.eq.s32 	%p18, %r3, 16;
	@%p18 bra 	$L__BB0_34;
	mov.b32 	%r113, 2139095039;
	st.local.u32 	[%rd2+64], %r113;
	mov.b32 	%r114, -1;
	st.local.u32 	[%rd3+64], %r114;
	setp.eq.s32 	%p19, %r3, 17;
	@%p19 bra 	$L__BB0_34;
	mov.b32 	%r115, 2139095039;
	st.local.u32 	[%rd2+68], %r115;
	mov.b32 	%r116, -1;
	st.local.u32 	[%rd3+68], %r116;
	setp.eq.s32 	%p20, %r3, 18;
	@%p20 bra 	$L__BB0_34;
	mov.b32 	%r117, 2139095039;
	st.local.u32 	[%rd2+72], %r117;
	mov.b32 	%r118, -1;
	st.local.u32 	[%rd3+72], %r118;
	setp.eq.s32 	%p21, %r3, 19;
	@%p21 bra 	$L__BB0_34;
	mov.b32 	%r119, 2139095039;
	st.local.u32 	[%rd2+76], %r119;
	mov.b32 	%r120, -1;
	st.local.u32 	[%rd3+76], %r120;
	setp.eq.s32 	%p22, %r3, 20;
	@%p22 bra 	$L__BB0_34;
	mov.b32 	%r121, 2139095039;
	st.local.u32 	[%rd2+80], %r121;
	mov.b32 	%r122, -1;
	st.local.u32 	[%rd3+80], %r122;
	setp.eq.s32 	%p23, %r3, 21;
	@%p23 bra 	$L__BB0_34;
	mov.b32 	%r123, 2139095039;
	st.local.u32 	[%rd2+84], %r123;
	mov.b32 	%r124, -1;
	st.local.u32 	[%rd3+84], %r124;
	setp.eq.s32 	%p24, %r3, 22;
	@%p24 bra 	$L__BB0_34;
	mov.b32 	%r125, 2139095039;
	st.local.u32 	[%rd2+88], %r125;
	mov.b32 	%r126, -1;
	st.local.u32 	[%rd3+88], %r126;
	setp.eq.s32 	%p25, %r3, 23;
	@%p25 bra 	$L__BB0_34;
	mov.b32 	%r127, 2139095039;
	st.local.u32 	[%rd2+92], %r127;
	mov.b32 	%r128, -1;
	st.local.u32 	[%rd3+92], %r128;
	setp.eq.s32 	%p26, %r3, 24;
	@%p26 bra 	$L__BB0_34;
	mov.b32 	%r129, 2139095039;
	st.local.u32 	[%rd2+96], %r129;
	mov.b32 	%r130, -1;
	st.local.u32 	[%rd3+96], %r130;
	setp.eq.s32 	%p27, %r3, 25;
	@%p27 bra 	$L__BB0_34;
	mov.b32 	%r131, 2139095039;
	st.local.u32 	[%rd2+100], %r131;
	mov.b32 	%r132, -1;
	st.local.u32 	[%rd3+100], %r132;
	setp.eq.s32 	%p28, %r3, 26;
	@%p28 bra 	$L__BB0_34;
	mov.b32 	%r133, 2139095039;
	st.local.u32 	[%rd2+104], %r133;
	mov.b32 	%r134, -1;
	st.local.u32 	[%rd3+104], %r134;
	setp.eq.s32 	%p29, %r3, 27;
	@%p29 bra 	$L__BB0_34;
	mov.b32 	%r135, 2139095039;
	st.local.u32 	[%rd2+108], %r135;
	mov.b32 	%r136, -1;
	st.local.u32 	[%rd3+108], %r136;
	setp.eq.s32 	%p30, %r3, 28;
	@%p30 bra 	$L__BB0_34;
	mov.b32 	%r137, 2139095039;
	st.local.u32 	[%rd2+112], %r137;
	mov.b32 	%r138, -1;
	st.local.u32 	[%rd3+112], %r138;
	setp.eq.s32 	%p31, %r3, 29;
	@%p31 bra 	$L__BB0_34;
	mov.b32 	%r139, 2139095039;
	st.local.u32 	[%rd2+116], %r139;
	mov.b32 	%r140, -1;
	st.local.u32 	[%rd3+116], %r140;
	setp.eq.s32 	%p32, %r3, 30;
	@%p32 bra 	$L__BB0_34;
	mov.b32 	%r141, 2139095039;
	st.local.u32 	[%rd2+120], %r141;
	mov.b32 	%r142, -1;
	st.local.u32 	[%rd3+120], %r142;
	setp.eq.s32 	%p33, %r3, 31;
	@%p33 bra 	$L__BB0_34;
	mov.b32 	%r143, 2139095039;
	st.local.u32 	[%rd2+124], %r143;
	mov.b32 	%r144, -1;
	st.local.u32 	[%rd3+124], %r144;
$L__BB0_34:
	mul.lo.s32 	%r5, %r4, %r2;
	setp.lt.s32 	%p34, %r76, 1;
	@%p34 bra 	$L__BB0_46;
	shl.b32 	%r146, %r5, 3;
	mov.u32 	%r147, smem;
	add.s32 	%r6, %r147, %r146;
	mov.u32 	%r7, %tid.x;
	add.s32 	%r8, %r4, -1;
	add.s32 	%r9, %r4, -2;
	cvta.to.global.u64 	%rd5, %rd41;
	mov.b32 	%r257, 0;
	mul.wide.s32 	%rd51, %r4, 4;
	add.s64 	%rd52, %rd2, %rd51;
	mul.wide.u32 	%rd8, %r9, 4;
	mul.wide.u32 	%rd54, %r8, 4;
$L__BB0_36:
	add.s32 	%r17, %r257, 256;
	setp.gt.s32 	%p35, %r17, %r76;
	sub.s32 	%r148, %r76, %r257;
	selp.b32 	%r18, %r148, 256, %p35;
	setp.ge.s32 	%p36, %r7, %r18;
	@%p36 bra 	$L__BB0_39;
	mov.u32 	%r258, %r7;
$L__BB0_38:
	shl.b32 	%r149, %r258, 3;
	add.s32 	%r150, %r6, %r149;
	add.s32 	%r151, %r258, %r257;
	mul.wide.s32 	%rd49, %r151, 8;
	add.s64 	%rd50, %rd5, %rd49;
	ld.global.v2.f32 	{%f7, %f8}, [%rd50];
	st.shared.v2.f32 	[%r150], {%f7, %f8};
	add.s32 	%r258, %r258, %r2;
	setp.lt.s32 	%p37, %r258, %r18;
	@%p37 bra 	$L__BB0_38;
$L__BB0_39:
	bar.sync 	0;
	@%p36 bra 	$L__BB0_60;
	mov.u32 	%r259, %r7;
$L__BB0_41:
	shl.b32 	%r152, %r259, 3;
	add.s32 	%r153, %r6, %r152;
	ld.shared.v2.f32 	{%f9, %f10}, [%r153];
	sub.f32 	%f11, %f1, %f9;
	sub.f32 	%f12, %f2, %f10;
	mul.f32 	%f13, %f12, %f12;
	fma.rn.f32 	%f3, %f11, %f11, %f13;
	ld.local.f32 	%f14, [%rd52+-4];
	setp.geu.f32 	%p39, %f3, %f14;
	@%p39 bra 	$L__BB0_59;
	setp.lt.s32 	%p40, %r3, 2;
	mov.u32 	%r261, %r8;
	@%p40 bra 	$L__BB0_58;
	mov.u64 	%rd91, %rd2;
	mov.u64 	%rd92, %rd3;
	mov.u32 	%r260, %r4;
$L__BB0_44:
	add.s64 	%rd53, %rd91, %rd8;
	ld.local.f32 	%f4, [%rd53];
	setp.geu.f32 	%p41, %f3, %f4;
	@%p41 bra 	$L__BB0_57;
	add.s64 	%rd55, %rd91, %rd54;
	st.local.f32 	[%rd55], %f4;
	add.s64 	%rd56, %rd92, %rd8;
	ld.local.u32 	%r154, [%rd56];
	add.s64 	%rd57, %rd92, %rd54;
	st.local.u32 	[%rd57], %r154;
	add.s32 	%r23, %r260, -1;
	add.s64 	%rd92, %rd92, -4;
	add.s64 	%rd91, %rd91, -4;
	add.s32 	%r261, %r260, -2;
	setp.gt.s32 	%p42, %r23, 1;
	mov.u32 	%r260, %r23;
	@%p42 bra 	$L__BB0_44;
	bra.uni 	$L__BB0_58;
$L__BB0_46:
	setp.lt.s32 	%p45, %r3, 1;
	@%p45 bra 	$L__BB0_53;
	mov.u32 	%r157, %tid.x;
	mul.lo.s32 	%r10, %r4, %r157;
	max.s32 	%r11, %r4, 1;
	and.b32  	%r12, %r11, 3;
	setp.lt.u32 	%p46, %r3, 4;
	mov.b32 	%r264, 0;
	@%p46 bra 	$L__BB0_50;
	and.b32  	%r264, %r11, 60;
	and.b32  	%r158, %r11, 2147483644;
	neg.s32 	%r263, %r158;
	shl.b32 	%r159, %r10, 3;
	mov.u32 	%r160, smem;
	add.s32 	%r161, %r159, %r160;
	add.s32 	%r262, %r161, 16;
	mov.u64 	%rd93, %rd3;
	mov.u64 	%rd94, %rd2;
$L__BB0_49:
	ld.local.v4.u32 	{%r162, %r163, %r164, %r165}, [%rd93];
	ld.local.v4.u32 	{%r166, %r167, %r168, %r169}, [%rd94];
	st.shared.v2.u32 	[%r262+-16], {%r166, %r162};
	st.shared.v2.u32 	[%r262+-8], {%r167, %r163};
	st.shared.v2.u32 	[%r262], {%r168, %r164};
	st.shared.v2.u32 	[%r262+8], {%r169, %r165};
	add.s32 	%r263, %r263, 4;
	add.s64 	%rd94, %rd94, 16;
	add.s64 	%rd93, %rd93, 16;
	add.s32 	%r262, %r262, 32;
	setp.ne.s32 	%p47, %r263, 0;
	@%p47 bra 	$L__BB0_49;
$L__BB0_50:
	setp.eq.s32 	%p48, %r12, 0;
	@%p48 bra 	$L__BB0_53;
	add.s32 	%r170, %r264, %r10;
	shl.b32 	%r171, %r170, 3;
	mov.u32 	%r172, smem;
	add.s32 	%r266, %r172, %r171;
	mul.wide.u32 	%rd61, %r264, 4;
	add.s64 	%rd96, %rd3, %rd61;
	add.s64 	%rd95, %rd2, %rd61;
	neg.s32 	%r265, %r12;
$L__BB0_52:
	.pragma "nounroll";
	ld.local.u32 	%r173, [%rd95];
	ld.local.u32 	%r174, [%rd96];
	st.shared.v2.u32 	[%r266], {%r173, %r174};
	add.s32 	%r266, %r266, 8;
	add.s64 	%rd96, %rd96, 4;
	add.s64 	%rd95, %rd95, 4;
	add.s32 	%r265, %r265, 1;
	setp.ne.s32 	%p49, %r265, 0;
	@%p49 bra 	$L__BB0_52;
$L__BB0_53:
	bar.sync 	0;
	mov.u32 	%r175, %tid.x;
	setp.ne.s32 	%p50, %r175, 0;
	@%p50 bra 	$L__BB0_84;
	setp.lt.s32 	%p51, %r5, 1;
	@%p51 bra 	$L__BB0_65;
	and.b32  	%r39, %r5, 3;
	setp.lt.u32 	%p52, %r5, 4;
	mov.b32 	%r267, 0;
	@%p52 bra 	$L__BB0_62;
	and.b32  	%r267, %r5, 2147483644;
	neg.s32 	%r271, %r267;
	mov.u32 	%r178, smem;
	add.s32 	%r270, %r178, 16;
	add.s64 	%rd98, %rd4, 16;
	bra.uni 	$L__BB0_61;
$L__BB0_57:
	add.s32 	%r261, %r260, -1;
$L__BB0_58:
	mul.wide.s32 	%rd58, %r261, 4;
	add.s64 	%rd59, %rd2, %rd58;
	st.local.f32 	[%rd59], %f3;
	add.s64 	%rd60, %rd3, %rd58;
	add.s32 	%r155, %r259, %r257;
	st.local.u32 	[%rd60], %r155;
$L__BB0_59:
	add.s32 	%r259, %r259, %r2;
	setp.lt.s32 	%p43, %r259, %r18;
	@%p43 bra 	$L__BB0_41;
$L__BB0_60:
	bar.sync 	0;
	setp.lt.s32 	%p44, %r17, %r76;
	mov.u32 	%r257, %r17;
	@%p44 bra 	$L__BB0_36;
	bra.uni 	$L__BB0_46;
$L__BB0_61:
	ld.shared.v4.u32 	{%r179, %r180, %r181, %r182}, [%r270+-16];
	st.local.v4.u32 	[%rd98+-16], {%r179, %r180, %r181, %r182};
	ld.shared.v4.u32 	{%r183, %r184, %r185, %r186}, [%r270];
	st.local.v4.u32 	[%rd98], {%r183, %r184, %r185, %r186};
	add.s32 	%r271, %r271, 4;
	add.s32 	%r270, %r270, 32;
	add.s64 	%rd98, %rd98, 32;
	setp.eq.s32 	%p53, %r271, 0;
	@%p53 bra 	$L__BB0_62;
	bra.uni 	$L__BB0_61;
$L__BB0_62:
	setp.eq.s32 	%p54, %r39, 0;
	@%p54 bra 	$L__BB0_65;
	shl.b32 	%r187, %r267, 3;
	mov.u32 	%r188, smem;
	add.s32 	%r269, %r188, %r187;
	mul.wide.u32 	%rd62, %r267, 8;
	add.s64 	%rd97, %rd4, %rd62;
	neg.s32 	%r268, %r39;
$L__BB0_64:
	.pragma "nounroll";
	ld.shared.v2.u32 	{%r189, %r190}, [%r269];
	st.local.v2.u32 	[%rd97], {%r189, %r190};
	add.s32 	%r269, %r269, 8;
	add.s64 	%rd97, %rd97, 8;
	add.s32 	%r268, %r268, 1;
	setp.ne.s32 	%p55, %r268, 0;
	@%p55 bra 	$L__BB0_64;
$L__BB0_65:
	setp.lt.s32 	%p56, %r5, 2;
	@%p56 bra 	$L__BB0_71;
	mov.b32 	%r272, 1;
$L__BB0_67:
	mul.wide.u32 	%rd63, %r272, 8;
	add.s64 	%rd64, %rd4, %rd63;
	ld.local.v2.u32 	{%r54, %r55}, [%rd64];
	mov.b32 	%f5, %r54;
	mov.u32 	%r273, %r272;
$L__BB0_68:
	add.s32 	%r57, %r273, -1;
	mul.wide.u32 	%rd65, %r57, 8;
	add.s64 	%rd27, %rd4, %rd65;
	ld.local.f32 	%f6, [%rd27];
	setp.leu.f32 	%p57, %f6, %f5;
	mov.u32 	%r274, %r273;
	@%p57 bra 	$L__BB0_70;
	ld.local.u32 	%r193, [%rd27+4];
	mov.b32 	%r194, %f6;
	st.local.v2.u32 	[%rd27+8], {%r194, %r193};
	setp.gt.s32 	%p58, %r273, 1;
	mov.b32 	%r274, 0;
	mov.u32 	%r273, %r57;
	@%p58 bra 	$L__BB0_68;
$L__BB0_70:
	mul.wide.s32 	%rd66, %r274, 8;
	add.s64 	%rd67, %rd4, %rd66;
	st.local.v2.u32 	[%rd67], {%r54, %r55};
	add.s32 	%r272, %r272, 1;
	setp.ne.s32 	%p59, %r272, %r5;
	@%p59 bra 	$L__BB0_67;
$L__BB0_71:
	mul.lo.s32 	%r60, %r77, %r1;
	setp.lt.s32 	%p60, %r77, 1;
	@%p60 bra 	$L__BB0_84;
	and.b32  	%r61, %r77, 15;
	setp.lt.u32 	%p61, %r77, 16;
	mov.b32 	%r277, 0;
	@%p61 bra 	$L__BB0_75;
	and.b32  	%r277, %r77, 2147483632;
	neg.s32 	%r275, %r277;
	mul.wide.u32 	%rd68, %r60, 8;
	add.s64 	%rd69, %rd68, %rd1;
	add.s64 	%rd100, %rd69, 64;
	add.s64 	%rd99, %rd4, 64;
$L__BB0_74:
	.pragma "nounroll";
	ld.local.v4.u32 	{%r196, %r197, %r198, %r199}, [%rd99+-64];
	st.global.u32 	[%rd100+-64], %r197;
	st.global.u32 	[%rd100+-60], %r196;
	st.global.u32 	[%rd100+-56], %r199;
	st.global.u32 	[%rd100+-52], %r198;
	ld.local.v4.u32 	{%r200, %r201, %r202, %r203}, [%rd99+-48];
	st.global.u32 	[%rd100+-48], %r201;
	st.global.u32 	[%rd100+-44], %r200;
	st.global.u32 	[%rd100+-40], %r203;
	st.global.u32 	[%rd100+-36], %r202;
	ld.local.v4.u32 	{%r204, %r205, %r206, %r207}, [%rd99+-32];
	st.global.u32 	[%rd100+-32], %r205;
	st.global.u32 	[%rd100+-28], %r204;
	st.global.u32 	[%rd100+-24], %r207;
	st.global.u32 	[%rd100+-20], %r206;
	ld.local.v4.u32 	{%r208, %r209, %r210, %r211}, [%rd99+-16];
	st.global.u32 	[%rd100+-16], %r209;
	st.global.u32 	[%rd100+-12], %r208;
	st.global.u32 	[%rd100+-8], %r211;
	st.global.u32 	[%rd100+-4], %r210;
	ld.local.v4.u32 	{%r212, %r213, %r214, %r215}, [%rd99];
	st.global.u32 	[%rd100], %r213;
	st.global.u32 	[%rd100+4], %r212;
	st.global.u32 	[%rd100+8], %r215;
	st.global.u32 	[%rd100+12], %r214;
	ld.local.v4.u32 	{%r216, %r217, %r218, %r219}, [%rd99+16];
	st.global.u32 	[%rd100+16], %r217;
	st.global.u32 	[%rd100+20], %r216;
	st.global.u32 	[%rd100+24], %r219;
	st.global.u32 	[%rd100+28], %r218;
	ld.local.v4.u32 	{%r220, %r221, %r222, %r223}, [%rd99+32];
	st.global.u32 	[%rd100+32], %r221;
	st.global.u32 	[%rd100+36], %r220;
	st.global.u32 	[%rd100+40], %r223;
	st.global.u32 	[%rd100+44], %r222;
	ld.local.v4.u32 	{%r224, %r225, %r226, %r227}, [%rd99+48];
	st.global.u32 	[%rd100+48], %r225;
	st.global.u32 	[%rd100+52], %r224;
	st.global.u32 	[%rd100+56], %r227;
	st.global.u32 	[%rd100+60], %r226;
	add.s32 	%r275, %r275, 16;
	add.s64 	%rd100, %rd100, 128;
	add.s64 	%rd99, %rd99, 128;
	setp.ne.s32 	%p62, %r275, 0;
	@%p62 bra 	$L__BB0_74;
$L__BB0_75:
	setp.eq.s32 	%p63, %r61, 0;
	@%p63 bra 	$L__BB0_84;
	and.b32  	%r67, %r77, 7;
	setp.lt.u32 	%p64, %r61, 8;
	@%p64 bra 	$L__BB0_78;
	cvt.u64.u32 	%rd70, %r277;
	mul.wide.u32 	%rd71, %r277, 8;
	add.s64 	%rd72, %rd4, %rd71;
	ld.local.v2.u32 	{%r228, %r229}, [%rd72];
	add.s32 	%r230, %r277, %r60;
	mul.wide.u32 	%rd73, %r230, 8;
	add.s64 	%rd74, %rd1, %rd73;
	st.global.u32 	[%rd74], %r229;
	st.global.u32 	[%rd74+4], %r228;
	ld.local.v2.u32 	{%r231, %r232}, [%rd72+8];
	cvt.u64.u32 	%rd75, %r60;
	add.s64 	%rd76, %rd70, %rd75;
	shl.b64 	%rd77, %rd76, 3;
	add.s64 	%rd78, %rd1, %rd77;
	st.global.u32 	[%rd78+8], %r232;
	st.global.u32 	[%rd78+12], %r231;
	ld.local.v2.u32 	{%r233, %r234}, [%rd72+16];
	st.global.u32 	[%rd78+16], %r234;
	st.global.u32 	[%rd78+20], %r233;
	ld.local.v2.u32 	{%r235, %r236}, [%rd72+24];
	st.global.u32 	[%rd78+24], %r236;
	st.global.u32 	[%rd78+28], %r235;
	ld.local.v2.u32 	{%r237, %r238}, [%rd72+32];
	st.global.u32 	[%rd78+32], %r238;
	st.global.u32 	[%rd78+36], %r237;
	ld.local.v2.u32 	{%r239, %r240}, [%rd72+40];
	st.global.u32 	[%rd78+40], %r240;
	st.global.u32 	[%rd78+44], %r239;
	ld.local.v2.u32 	{%r241, %r242}, [%rd72+48];
	st.global.u32 	[%rd78+48], %r242;
	st.global.u32 	[%rd78+52], %r241;
	ld.local.v2.u32 	{%r243, %r244}, [%rd72+56];
	st.global.u32 	[%rd78+56], %r244;
	st.global.u32 	[%rd78+60], %r243;
	add.s32 	%r277, %r277, 8;
$L__BB0_78:
	setp.eq.s32 	%p65, %r67, 0;
	@%p65 bra 	$L__BB0_84;
	and.b32  	%r70, %r77, 3;
	setp.lt.u32 	%p66, %r67, 4;
	@%p66 bra 	$L__BB0_81;
	cvt.u64.u32 	%rd79, %r277;
	mul.wide.u32 	%rd80, %r277, 8;
	add.s64 	%rd81, %rd4, %rd80;
	ld.local.v2.u32 	{%r245, %r246}, [%rd81];
	add.s32 	%r247, %r277, %r60;
	mul.wide.u32 	%rd82, %r247, 8;
	add.s64 	%rd83, %rd1, %rd82;
	st.global.u32 	[%rd83], %r246;
	st.global.u32 	[%rd83+4], %r245;
	ld.local.v2.u32 	{%r248, %r249}, [%rd81+8];
	cvt.u64.u32 	%rd84, %r60;
	add.s64 	%rd85, %rd79, %rd84;
	shl.b64 	%rd86, %rd85, 3;
	add.s64 	%rd87, %rd1, %rd86;
	st.global.u32 	[%rd87+8], %r249;
	st.global.u32 	[%rd87+12], %r248;
	ld.local.v2.u32 	{%r250, %r251}, [%rd81+16];
	st.global.u32 	[%rd87+16], %r251;
	st.global.u32 	[%rd87+20], %r250;
	ld.local.v2.u32 	{%r252, %r253}, [%rd81+24];
	st.global.u32 	[%rd87+24], %r253;
	st.global.u32 	[%rd87+28], %r252;
	add.s32 	%r277, %r277, 4;
$L__BB0_81:
	setp.eq.s32 	%p67, %r70, 0;
	@%p67 bra 	$L__BB0_84;
	add.s32 	%r254, %r277, %r60;
	mul.wide.u32 	%rd88, %r254, 8;
	add.s64 	%rd89, %rd88, %rd1;
	add.s64 	%rd102, %rd89, 4;
	mul.wide.u32 	%rd90, %r277, 8;
	add.s64 	%rd101, %rd4, %rd90;
	neg.s32 	%r279, %r70;
$L__BB0_83:
	.pragma "nounroll";
	ld.local.v2.u32 	{%r255, %r256}, [%rd101];
	st.global.u32 	[%rd102+-4], %r256;
	st.global.u32 	[%rd102], %r255;
	add.s64 	%rd102, %rd102, 8;
	add.s64 	%rd101, %rd101, 8;
	add.s32 	%r279, %r279, 1;
	setp.ne.s32 	%p68, %r279, 0;
	@%p68 bra 	$L__BB0_83;
$L__BB0_84:
	ret;

}


// ===== COMPILED SASS (sm_100) =====

	.target	sm_100

	.elftype	@"ET_EXEC"


//--------------------- .note.nv.tkinfo           --------------------------
	.section	.note.nv.tkinfo,"",@"SHT_NOTE"
	.sectionflags	@"SHF_NOTE_NV_TKINFO"
	.tkinfo
        /*0018*/ 	.word	0x00000002
        /*0030*/ 	.string	""
        /*0030*/ 	.string	"ptxas"
        /*0030*/ 	.string	"Cuda compilation tools, release 13.0, V13.0.88"
        /*0030*/ 	.string	"Build cuda_13.0.r13.0/compiler.36424714_0"
        /*0030*/ 	.string	"-arch sm_100 -m 64 "



//--------------------- .note.nv.cuinfo           --------------------------
	.section	.note.nv.cuinfo,"",@"SHT_NOTE"
	.sectionflags	@"SHF_NOTE_NV_CUINFO"
        /*0018*/ 	.short	0x0002
        /*001a*/ 	.short	0x0064
        /*001c*/ 	.short	0x0082
	.zero		2


//--------------------- .nv.info                  --------------------------
	.section	.nv.info,"",@"SHT_CUDA_INFO"
	.align	4


	//----- nvinfo : EIATTR_REGCOUNT
	.align		4
        /*0000*/ 	.byte	0x04, 0x2f
        /*0002*/ 	.short	(.L_1 - .L_0)
	.align		4
.L_0:
        /*0004*/ 	.word	index@(_Z10knn_kernelPK6float2iS1_iPSt4pairIifEi)
        /*0008*/ 	.word	0x00000022


	//----- nvinfo : EIATTR_FRAME_SIZE
	.align		4
.L_1:
        /*000c*/ 	.byte	0x04, 0x11
        /*000e*/ 	.short	(.L_3 - .L_2)
	.align		4
.L_2:
        /*0010*/ 	.word	index@(_Z10knn_kernelPK6float2iS1_iPSt4pairIifEi)
        /*0014*/ 	.word	0x00002100


	//----- nvinfo : EIATTR_MIN_STACK_SIZE
	.align		4
.L_3:
        /*0018*/ 	.byte	0x04, 0x12
        /*001a*/ 	.short	(.L_5 - .L_4)
	.align		4
.L_4:
        /*001c*/ 	.word	index@(_Z10knn_kernelPK6float2iS1_iPSt4pairIifEi)
        /*0020*/ 	.word	0x00002100
.L_5:


//--------------------- .nv.compat                --------------------------
	.section	.nv.compat,"",@"SHT_CUDA_COMPAT_INFO"
	.align	4
        /*0000*/ 	.byte	0x02, 0x09, 0x00, 0x00, 0x02, 0x02, 0x01, 0x00, 0x02, 0x05, 0x05, 0x00, 0x03, 0x07, 0x01, 0x01
        /*0010*/ 	.byte	0x02, 0x03, 0x00, 0x00, 0x02, 0x06, 0x01, 0x00, 0x04, 0x0b, 0x08, 0x00, 0x09, 0x00, 0x00, 0x00
        /*0020*/ 	.byte	0x00, 0x00, 0x00, 0x00


//--------------------- .nv.info._Z10knn_kernelPK6float2iS1_iPSt4pairIifEi --------------------------
	.section	.nv.info._Z10knn_kernelPK6float2iS1_iPSt4pairIifEi,"",@"SHT_CUDA_INFO"
	.sectionflags	@""
	.align	4


	//----- nvinfo : EIATTR_CUDA_API_VERSION
	.align		4
        /*0000*/ 	.byte	0x04, 0x37
        /*0002*/ 	.short	(.L_7 - .L_6)
.L_6:
        /*0004*/ 	.word	0x00000082


	//----- nvinfo : EIATTR_KPARAM_INFO
	.align		4
.L_7:
        /*0008*/ 	.byte	0x04, 0x17
        /*000a*/ 	.short	(.L_9 - .L_8)
.L_8:
        /*000c*/ 	.word	0x00000000
        /*0010*/ 	.short	0x0005
        /*0012*/ 	.short	0x0028
        /*0014*/ 	.byte	0x00, 0xf0, 0x11, 0x00


	//----- nvinfo : EIATTR_KPARAM_INFO
	.align		4
.L_9:
        /*0018*/ 	.byte	0x04, 0x17
        /*001a*/ 	.short	(.L_11 - .L_10)
.L_10:
        /*001c*/ 	.word	0x00000000
        /*0020*/ 	.short	0x0004
        /*0022*/ 	.short	0x0020
        /*0024*/ 	.byte	0x00, 0xf5, 0x21, 0x00


	//----- nvinfo : EIATTR_KPARAM_INFO
	.align		4
.L_11:
        /*0028*/ 	.byte	0x04, 0x17
        /*002a*/ 	.short	(.L_13 - .L_12)
.L_12:
        /*002c*/ 	.word	0x00000000
        /*0030*/ 	.short	0x0003
        /*0032*/ 	.short	0x0018
        /*0034*/ 	.byte	0x00, 0xf0, 0x11, 0x00


	//----- nvinfo : EIATTR_KPARAM_INFO
	.align		4
.L_13:
        /*0038*/ 	.byte	0x04, 0x17
        /*003a*/ 	.short	(.L_15 - .L_14)
.L_14:
        /*003c*/ 	.word	0x00000000
        /*0040*/ 	.short	0x0002
        /*0042*/ 	.short	0x0010
        /*0044*/ 	.byte	0x00, 0xf5, 0x21, 0x00


	//----- nvinfo : EIATTR_KPARAM_INFO
	.align		4
.L_15:
        /*0048*/ 	.byte	0x04, 0x17
        /*004a*/ 	.short	(.L_17 - .L_16)
.L_16:
        /*004c*/ 	.word	0x00000000
        /*0050*/ 	.short	0x0001
        /*0052*/ 	.short	0x0008
        /*0054*/ 	.byte	0x00, 0xf0, 0x11, 0x00


	//----- nvinfo : EIATTR_KPARAM_INFO
	.align		4
.L_17:
        /*0058*/ 	.byte	0x04, 0x17
        /*005a*/ 	.short	(.L_19 - .L_18)
.L_18:
        /*005c*/ 	.word	0x00000000
        /*0060*/ 	.short	0x0000
        /*0062*/ 	.short	0x0000
        /*0064*/ 	.byte	0x00, 0xf5, 0x21, 0x00


	//----- nvinfo : EIATTR_SPARSE_MMA_MASK
	.align		4
.L_19:
        /*0068*/ 	.byte	0x03, 0x50
        /*006a*/ 	.short	0x0000


	//----- nvinfo : EIATTR_MAXREG_COUNT
	.align		4
        /*006c*/ 	.byte	0x03, 0x1b
        /*006e*/ 	.short	0x00ff


	//----- nvinfo : EIATTR_NUM_BARRIERS
	.align		4
        /*0070*/ 	.byte	0x02, 0x4c
        /*0072*/ 	.byte	0x01
	.zero		1


	//----- nvinfo : EIATTR_MERCURY_ISA_VERSION
	.align		4
        /*0074*/ 	.byte	0x03, 0x5f
        /*0076*/ 	.short	0x0101


	//----- nvinfo : EIATTR_VRC_CTA_INIT_COUNT
	.align		4
        /*0078*/ 	.byte	0x02, 0x4a
	.zero		1
	.zero		1


	//----- nvinfo : EIATTR_EXIT_INSTR_OFFSETS
	.align		4
        /*007c*/ 	.byte	0x04, 0x1c
        /*007e*/ 	.short	(.L_21 - .L_20)


	//   ....[0]....
.L_20:
        /*0080*/ 	.word	0x00000050


	//   ....[1]....
        /*0084*/ 	.word	0x000019c0


	//   ....[2]....
        /*0088*/ 	.word	0x00002090


	//   ....[3]....
        /*008c*/ 	.word	0x00002470


	//   ....[4]....
        /*0090*/ 	.word	0x000026a0


	//   ....[5]....
        /*0094*/ 	.word	0x00002830


	//   ....[6]....
        /*0098*/ 	.word	0x00002960


	//----- nvinfo : EIATTR_CRS_STACK_SIZE
	.align		4
.L_21:
        /*009c*/ 	.byte	0x04, 0x1e
        /*009e*/ 	.short	(.L_23 - .L_22)
.L_22:
        /*00a0*/ 	.word	0x00000000


	//----- nvinfo : EIATTR_CBANK_PARAM_SIZE
	.align		4
.L_23:
        /*00a4*/ 	.byte	0x03, 0x19
        /*00a6*/ 	.short	0x002c


	//----- nvinfo : EIATTR_PARAM_CBANK
	.align		4
        /*00a8*/ 	.byte	0x04, 0x0a
        /*00aa*/ 	.short	(.L_25 - .L_24)
	.align		4
.L_24:
        /*00ac*/ 	.word	index@(.nv.constant0._Z10knn_kernelPK6float2iS1_iPSt4pairIifEi)
        /*00b0*/ 	.short	0x0380
        /*00b2*/ 	.short	0x002c


	//----- nvinfo : EIATTR_SW_WAR
	.align		4
.L_25:
        /*00b4*/ 	.byte	0x04, 0x36
        /*00b6*/ 	.short	(.L_27 - .L_26)
.L_26:
        /*00b8*/ 	.word	0x00000008
.L_27:


//--------------------- .nv.callgraph             --------------------------
	.section	.nv.callgraph,"",@"SHT_CUDA_CALLGRAPH"
	.align	4
	.sectionentsize	8
	.align		4
        /*0000*/ 	.word	0x00000000
	.align		4
        /*0004*/ 	.word	0xffffffff
	.align		4
        /*0008*/ 	.word	0x00000000
	.align		4
        /*000c*/ 	.word	0xfffffffe
	.align		4
        /*0010*/ 	.word	0x00000000
	.align		4
        /*0014*/ 	.word	0xfffffffd
	.align		4
        /*0018*/ 	.word	0x00000000
	.align		4
        /*001c*/ 	.word	0xfffffffc


//--------------------- .text._Z10knn_kernelPK6float2iS1_iPSt4pairIifEi --------------------------
	.section	.text._Z10knn_kernelPK6float2iS1_iPSt4pairIifEi,"ax",@progbits
	.align	128
        .global         _Z10knn_kernelPK6float2iS1_iPSt4pairIifEi
        .type           _Z10knn_kernelPK6float2iS1_iPSt4pairIifEi,@function
        .size           _Z10knn_kernelPK6float2iS1_iPSt4pairIifEi,(.L_x_40 - _Z10knn_kernelPK6float2iS1_iPSt4pairIifEi)
        .other          _Z10knn_kernelPK6float2iS1_iPSt4pairIifEi,@"STO_CUDA_ENTRY STV_DEFAULT"
_Z10knn_kernelPK6float2iS1_iPSt4pairIifEi:
.text._Z10knn_kernelPK6float2iS1_iPSt4pairIifEi:
[----:B------:R-:W0:Y:S01]  /*0000*/  LDC R1, c[0x0][0x37c] ;  /* 0x0000df00ff017b82 */ /* 0x000e220000000800 */
[----:B------:R-:W1:Y:S01]  /*0010*/  S2R R20, SR_CTAID.X ;  /* 0x0000000000147919 */ /* 0x000e620000002500 */
[----:B------:R-:W1:Y:S01]  /*0020*/  LDCU UR4, c[0x0][0x388] ;  /* 0x00007100ff0477ac */ /* 0x000e620008000800 */
[----:B0-----:R-:W-:Y:S01]  /*0030*/  VIADD R1, R1, 0xffffdf00 ;  /* 0xffffdf0001017836 */ /* 0x001fe20000000000 */
[----:B-1----:R-:W-:-:S13]  /*0040*/  ISETP.GE.AND P0, PT, R20, UR4, PT ;  /* 0x0000000414007c0c */ /* 0x002fda000bf06270 */
[----:B------:R-:W-:Y:S05]  /*0050*/  @P0 EXIT ;  /* 0x000000000000094d */ /* 0x000fea0003800000 */
[----:B------:R-:W0:Y:S01]  /*0060*/  LDC.64 R4, c[0x0][0x380] ;  /* 0x0000e000ff047b82 */ /* 0x000e220000000a00 */
[----:B------:R-:W1:Y:S07]  /*0070*/  LDCU.64 UR8, c[0x0][0x358] ;  /* 0x00006b00ff0877ac */ /* 0x000e6e0008000a00 */
[----:B------:R-:W2:Y:S08]  /*0080*/  LDC R13, c[0x0][0x360] ;  /* 0x0000d800ff0d7b82 */ /* 0x000eb00000000800 */
[----:B------:R-:W3:Y:S01]  /*0090*/  LDC R0, c[0x0][0x3a8] ;  /* 0x0000ea00ff007b82 */ /* 0x000ee20000000800 */
[----:B0-----:R-:W-:-:S06]  /*00a0*/  IMAD.WIDE.U32 R4, R20, 0x8, R4 ;  /* 0x0000000814047825 */ /* 0x001fcc00078e0004 */
[----:B-1----:R-:W5:Y:S01]  /*00b0*/  LDG.E.64 R4, desc[UR8][R4.64] ;  /* 0x0000000804047981 */ /* 0x002f62000c1e1b00 */
[----:B--2---:R-:W0:Y:S01]  /*00c0*/  I2F.U32.RP R6, R13 ;  /* 0x0000000d00067306 */ /* 0x004e220000209000 */
[C---:B------:R-:W-:Y:S02]  /*00d0*/  ISETP.NE.U32.AND P2, PT, R13.reuse, RZ, PT ;  /* 0x000000ff0d00720c */ /* 0x040fe40003f45070 */
[----:B---3--:R-:W-:-:S05]  /*00e0*/  IADD3 R0, PT, PT, R13, -0x1, R0 ;  /* 0xffffffff0d007810 */ /* 0x008fca0007ffe000 */
[----:B0-----:R-:W0:Y:S02]  /*00f0*/  MUFU.RCP R6, R6 ;  /* 0x0000000600067308 */ /* 0x001e240000001000 */
[----:B0-----:R-:W-:-:S06]  /*0100*/  VIADD R2, R6, 0xffffffe ;  /* 0x0ffffffe06027836 */ /* 0x001fcc0000000000 */
[----:B------:R0:W1:Y:S02]  /*0110*/  F2I.FTZ.U32.TRUNC.NTZ R3, R2 ;  /* 0x0000000200037305 */ /* 0x000064000021f000 */
[----:B0-----:R-:W-:Y:S02]  /*0120*/  IMAD.MOV.U32 R2, RZ, RZ, RZ ;  /* 0x000000ffff027224 */ /* 0x001fe400078e00ff */
[----:B-1----:R-:W-:-:S04]  /*0130*/  IMAD.MOV R8, RZ, RZ, -R3 ;  /* 0x000000ffff087224 */ /* 0x002fc800078e0a03 */
[----:B------:R-:W-:-:S04]  /*0140*/  IMAD R7, R8, R13, RZ ;  /* 0x0000000d08077224 */ /* 0x000fc800078e02ff */
[----:B------:R-:W-:-:S06]  /*0150*/  IMAD.HI.U32 R3, R3, R7, R2 ;  /* 0x0000000703037227 */ /* 0x000fcc00078e0002 */
[----:B------:R-:W-:-:S05]  /*0160*/  IMAD.HI.U32 R12, R3, R0, RZ ;  /* 0x00000000030c7227 */ /* 0x000fca00078e00ff */
[----:B------:R-:W-:-:S05]  /*0170*/  IADD3 R3, PT, PT, -R12, RZ, RZ ;  /* 0x000000ff0c037210 */ /* 0x000fca0007ffe1ff */
[----:B------:R-:W-:-:S05]  /*0180*/  IMAD R0, R13, R3, R0 ;  /* 0x000000030d007224 */ /* 0x000fca00078e0200 */
[----:B------:R-:W-:-:S13]  /*0190*/  ISETP.GE.U32.AND P0, PT, R0, R13, PT ;  /* 0x0000000d0000720c */ /* 0x000fda0003f06070 */
[----:B------:R-:W-:Y:S02]  /*01a0*/  @P0 IMAD.IADD R0, R0, 0x1, -R13 ;  /* 0x0000000100000824 */ /* 0x000fe400078e0a0d */
[----:B------:R-:W-:-:S03]  /*01b0*/  @P0 VIADD R12, R12, 0x1 ;  /* 0x000000010c0c0836 */ /* 0x000fc60000000000 */
[----:B------:R-:W-:-:S13]  /*01c0*/  ISETP.GE.U32.AND P1, PT, R0, R13, PT ;  /* 0x0000000d0000720c */ /* 0x000fda0003f26070 */
[----:B------:R-:W-:Y:S01]  /*01d0*/  @P1 VIADD R12, R12, 0x1 ;  /* 0x000000010c0c1836 */ /* 0x000fe20000000000 */
[----:B------:R-:W-:Y:S02]  /*01e0*/  @!P2 LOP3.LUT R12, RZ, R13, RZ, 0x33, !PT ;  /* 0x0000000dff0ca212 */ /* 0x000fe400078e33ff */
[----:B------:R-:W-:Y:S02]  /*01f0*/  IADD3 R3, P1, PT, R1, 0x80, RZ ;  /* 0x0000008001037810 */ /* 0x000fe40007f3e0ff */
[C---:B------:R-:W-:Y:S02]  /*0200*/  ISETP.GE.AND P0, PT, R12.reuse, 0x1, PT ;  /* 0x000000010c00780c */ /* 0x040fe40003f06270 */
[----:B------:R-:W-:Y:S01]  /*0210*/  VIMNMX R10, PT, PT, R12, 0x20, PT ;  /* 0x000000200c0a7848 */ /* 0x000fe20003fe0100 */
[----:B------:R-:W-:-:S10]  /*0220*/  IMAD.X R11, RZ, RZ, RZ, P1 ;  /* 0x000000ffff0b7224 */ /* 0x000fd400008e06ff */
[----:B------:R-:W-:Y:S05]  /*0230*/  @!P0 BRA `(.L_x_0) ;  /* 0x0000000400fc8947 */ /* 0x000fea0003800000 */
[----:B------:R-:W-:Y:S01]  /*0240*/  MOV R0, 0x7f7fffff ;  /* 0x7f7fffff00007802 */ /* 0x000fe20000000f00 */
[----:B------:R-:W-:Y:S01]  /*0250*/  IMAD.MOV.U32 R2, RZ, RZ, -0x1 ;  /* 0xffffffffff027424 */ /* 0x000fe200078e00ff */
[----:B------:R-:W-:-:S03]  /*0260*/  ISETP.NE.AND P0, PT, R12, 0x1, PT ;  /* 0x000000010c00780c */ /* 0x000fc60003f05270 */
[----:B------:R0:W-:Y:S04]  /*0270*/  STL [R1], R0 ;  /* 0x0000000001007387 */ /* 0x0001e80000100800 */
[----:B------:R0:W-:Y:S06]  /*0280*/  STL [R1+0x80], R2 ;  /* 0x0000800201007387 */ /* 0x0001ec0000100800 */
[----:B------:R-:W-:Y:S05]  /*0290*/  @!P0 BRA `(.L_x_0) ;  /* 0x0000000400e48947 */ /* 0x000fea0003800000 */
[----:B------:R1:W-:Y:S01]  /*02a0*/  STL [R1+0x4], R0 ;  /* 0x0000040001007387 */ /* 0x0003e20000100800 */
[----:B------:R-:W-:-:S03]  /*02b0*/  ISETP.NE.AND P0, PT, R12, 0x2, PT ;  /* 0x000000020c00780c */ /* 0x000fc60003f05270 */
[----:B------:R1:W-:Y:S10]  /*02c0*/  STL [R1+0x84], R2 ;  /* 0x0000840201007387 */ /* 0x0003f40000100800 */
[----:B-1----:R-:W-:Y:S05]  /*02d0*/  @!P0 BRA `(.L_x_0) ;  /* 0x0000000400d48947 */ /* 0x002fea0003800000 */
        /* <DEDUP_REMOVED lines=112> */
[----:B------:R-:W-:Y:S01]  /*09e0*/  ISETP.NE.AND P0, PT, R12, 0x1f, PT ;  /* 0x0000001f0c00780c */ /* 0x000fe20003f05270 */
[----:B------:R1:W-:Y:S04]  /*09f0*/  STL [R1+0x78], R0 ;  /* 0x0000780001007387 */ /* 0x0003e80000100800 */
[----:B------:R1:W-:Y:S08]  /*0a00*/  STL [R1+0xf8], R2 ;  /* 0x0000f80201007387 */ /* 0x0003f00000100800 */
[----:B------:R1:W-:Y:S04]  /*0a10*/  @P0 STL [R1+0x7c], R0 ;  /* 0x00007c0001000387 */ /* 0x0003e80000100800 */
[----:B------:R1:W-:Y:S02]  /*0a20*/  @P0 STL [R1+0xfc], R2 ;  /* 0x0000fc0201000387 */ /* 0x0003e40000100800 */
.L_x_0:
[----:B------:R-:W2:Y:S01]  /*0a30*/  LDCU UR4, c[0x0][0x398] ;  /* 0x00007300ff0477ac */ /* 0x000ea20008000800 */
[----:B------:R-:W-:Y:S01]  /*0a40*/  IMAD R30, R10, R13, RZ ;  /* 0x0000000d0a1e7224 */ /* 0x000fe200078e02ff */
[----:B--2---:R-:W-:-:S09]  /*0a50*/  UISETP.GE.AND UP0, UPT, UR4, 0x1, UPT ;  /* 0x000000010400788c */ /* 0x004fd2000bf06270 */
[----:B------:R-:W-:Y:S05]  /*0a60*/  BRA.U !UP0, `(.L_x_1) ;  /* 0x0000000508607547 */ /* 0x000fea000b800000 */
[----:B------:R-:W2:Y:S01]  /*0a70*/  S2R R7, SR_CgaCtaId ;  /* 0x0000000000077919 */ /* 0x000ea20000008800 */
[----:B01----:R-:W-:Y:S01]  /*0a80*/  MOV R0, 0x400 ;  /* 0x0000040000007802 */ /* 0x003fe20000000f00 */
[C---:B------:R-:W-:Y:S01]  /*0a90*/  VIADD R17, R10.reuse, 0xffffffff ;  /* 0xffffffff0a117836 */ /* 0x040fe20000000000 */
[----:B------:R-:W-:Y:S01]  /*0aa0*/  UMOV UR4, URZ ;  /* 0x000000ff00047c82 */ /* 0x000fe20008000000 */
[----:B------:R-:W0:Y:S01]  /*0ab0*/  S2R R16, SR_TID.X ;  /* 0x0000000000107919 */ /* 0x000e220000002100 */
[C---:B------:R-:W-:Y:S02]  /*0ac0*/  VIADD R15, R10.reuse, 0xfffffffe ;  /* 0xfffffffe0a0f7836 */ /* 0x040fe40000000000 */
[----:B------:R-:W-:Y:S01]  /*0ad0*/  IMAD R14, R10, 0x4, R1 ;  /* 0x000000040a0e7824 */ /* 0x000fe200078e0201 */
[----:B--2---:R-:W-:-:S04]  /*0ae0*/  LEA R7, R7, R0, 0x18 ;  /* 0x0000000007077211 */ /* 0x004fc800078ec0ff */
[----:B0-----:R-:W-:-:S07]  /*0af0*/  LEA R2, R30, R7, 0x3 ;  /* 0x000000071e027211 */ /* 0x001fce00078e18ff */
.L_x_14:
[----:B0-----:R-:W0:Y:S01]  /*0b00*/  LDCU UR5, c[0x0][0x398] ;  /* 0x00007300ff0577ac */ /* 0x001e220008000800 */
[----:B------:R-:W-:Y:S01]  /*0b10*/  BSSY.RECONVERGENT B0, `(.L_x_2) ;  /* 0x0000011000007945 */ /* 0x000fe20003800200 */
[----:B------:R-:W-:-:S04]  /*0b20*/  UIADD3 UR6, UPT, UPT, UR4, 0x100, URZ ;  /* 0x0000010004067890 */ /* 0x000fc8000fffe0ff */
[----:B0-----:R-:W-:Y:S02]  /*0b30*/  UISETP.GT.AND UP0, UPT, UR6, UR5, UPT ;  /* 0x000000050600728c */ /* 0x001fe4000bf04270 */
[----:B------:R-:W-:-:S04]  /*0b40*/  UIADD3 UR5, UPT, UPT, -UR4, UR5, URZ ;  /* 0x0000000504057290 */ /* 0x000fc8000fffe1ff */
[----:B------:R-:W-:-:S06]  /*0b50*/  USEL UR5, UR5, 0x100, UP0 ;  /* 0x0000010005057887 */ /* 0x000fcc0008000000 */
[----:B------:R-:W-:-:S13]  /*0b60*/  ISETP.GE.AND P1, PT, R16, UR5, PT ;  /* 0x0000000510007c0c */ /* 0x000fda000bf26270 */
[----:B-1----:R-:W-:Y:S05]  /*0b70*/  @P1 BRA `(.L_x_3) ;  /* 0x0000000000281947 */ /* 0x002fea0003800000 */
[----:B------:R-:W0:Y:S01]  /*0b80*/  LDC.64 R6, c[0x0][0x390] ;  /* 0x0000e400ff067b82 */ /* 0x000e220000000a00 */
[----:B------:R-:W-:-:S07]  /*0b90*/  IMAD.MOV.U32 R0, RZ, RZ, R16 ;  /* 0x000000ffff007224 */ /* 0x000fce00078e0010 */
.L_x_4:
[----:B-1----:R-:W-:-:S04]  /*0ba0*/  VIADD R9, R0, UR4 ;  /* 0x0000000400097c36 */ /* 0x002fc80008000000 */
[----:B0-----:R-:W-:-:S06]  /*0bb0*/  IMAD.WIDE R8, R9, 0x8, R6 ;  /* 0x0000000809087825 */ /* 0x001fcc00078e0206 */
[----:B------:R-:W2:Y:S01]  /*0bc0*/  LDG.E.64 R8, desc[UR8][R8.64] ;  /* 0x0000000808087981 */ /* 0x000ea2000c1e1b00 */
[----:B------:R-:W-:Y:S02]  /*0bd0*/  IMAD R18, R0, 0x8, R2 ;  /* 0x0000000800127824 */ /* 0x000fe400078e0202 */
[----:B------:R-:W-:-:S05]  /*0be0*/  IMAD.IADD R0, R13, 0x1, R0 ;  /* 0x000000010d007824 */ /* 0x000fca00078e0200 */
[----:B------:R-:W-:Y:S01]  /*0bf0*/  ISETP.GE.AND P0, PT, R0, UR5, PT ;  /* 0x0000000500007c0c */ /* 0x000fe2000bf06270 */
[----:B--2---:R1:W-:-:S12]  /*0c00*/  STS.64 [R18], R8 ;  /* 0x0000000812007388 */ /* 0x0043d80000000a00 */
[----:B------:R-:W-:Y:S05]  /*0c10*/  @!P0 BRA `(.L_x_4) ;  /* 0xfffffffc00e08947 */ /* 0x000fea000383ffff */
.L_x_3:
[----:B------:R-:W-:Y:S05]  /*0c20*/  BSYNC.RECONVERGENT B0 ;  /* 0x0000000000007941 */ /* 0x000fea0003800200 */
.L_x_2:
[----:B------:R-:W-:Y:S06]  /*0c30*/  BAR.SYNC.DEFER_BLOCKING 0x0 ;  /* 0x0000000000007b1d */ /* 0x000fec0000010000 */
[----:B------:R-:W-:Y:S04]  /*0c40*/  BSSY.RECONVERGENT B0, `(.L_x_5) ;  /* 0x0000035000007945 */ /* 0x000fe80003800200 */
[----:B------:R-:W-:Y:S05]  /*0c50*/  @P1 BRA `(.L_x_6) ;  /* 0x0000000000cc1947 */ /* 0x000fea0003800000 */
[----:B-1----:R-:W-:-:S07]  /*0c60*/  MOV R18, R16 ;  /* 0x0000001000127202 */ /* 0x002fce0000000f00 */
.L_x_13:
[----:B------:R-:W2:Y:S01]  /*0c70*/  LDL R8, [R14+-0x4] ;  /* 0xfffffc000e087983 */ /* 0x000ea20000100800 */
[----:B------:R-:W-:Y:S01]  /*0c80*/  IMAD R6, R18, 0x8, R2 ;  /* 0x0000000812067824 */ /* 0x000fe200078e0202 */
[----:B------:R-:W-:Y:S05]  /*0c90*/  BSSY.RECONVERGENT B1, `(.L_x_7) ;  /* 0x000002c000017945 */ /* 0x000fea0003800200 */
[----:B01----:R-:W0:Y:S02]  /*0ca0*/  LDS.64 R6, [R6] ;  /* 0x0000000006067984 */ /* 0x003e240000000a00 */
[----:B0----5:R-:W-:Y:S01]  /*0cb0*/  FADD R7, R5, -R7 ;  /* 0x8000000705077221 */ /* 0x021fe20000000000 */
[----:B------:R-:W-:-:S03]  /*0cc0*/  FADD R19, R4, -R6 ;  /* 0x8000000604137221 */ /* 0x000fc60000000000 */
[----:B------:R-:W-:-:S04]  /*0cd0*/  FMUL R0, R7, R7 ;  /* 0x0000000707007220 */ /* 0x000fc80000400000 */
[----:B------:R-:W-:-:S05]  /*0ce0*/  FFMA R19, R19, R19, R0 ;  /* 0x0000001313137223 */ /* 0x000fca0000000000 */
[----:B--2---:R-:W-:-:S13]  /*0cf0*/  FSETP.GEU.AND P0, PT, R19, R8, PT ;  /* 0x000000081300720b */ /* 0x004fda0003f0e000 */
[----:B------:R-:W-:Y:S05]  /*0d00*/  @P0 BRA `(.L_x_8) ;  /* 0x0000000000900947 */ /* 0x000fea0003800000 */
[----:B------:R-:W-:Y:S01]  /*0d10*/  ISETP.GE.AND P0, PT, R12, 0x2, PT ;  /* 0x000000020c00780c */ /* 0x000fe20003f06270 */
[----:B------:R-:W-:-:S12]  /*0d20*/  IMAD.MOV.U32 R22, RZ, RZ, R17 ;  /* 0x000000ffff167224 */ /* 0x000fd800078e0011 */
[----:B------:R-:W-:Y:S05]  /*0d30*/  @!P0 BRA `(.L_x_9) ;  /* 0x0000000000748947 */ /* 0x000fea0003800000 */
[----:B------:R-:W-:Y:S01]  /*0d40*/  BSSY.RECONVERGENT B2, `(.L_x_9) ;  /* 0x000001c000027945 */ /* 0x000fe20003800200 */
[----:B------:R-:W-:Y:S01]  /*0d50*/  IMAD.MOV.U32 R0, RZ, RZ, R1 ;  /* 0x000000ffff007224 */ /* 0x000fe200078e0001 */
[----:B------:R-:W-:Y:S01]  /*0d60*/  MOV R8, R3 ;  /* 0x0000000300087202 */ /* 0x000fe20000000f00 */
[----:B------:R-:W-:Y:S02]  /*0d70*/  IMAD.MOV.U32 R7, RZ, RZ, RZ ;  /* 0x000000ffff077224 */ /* 0x000fe400078e00ff */
[----:B------:R-:W-:Y:S02]  /*0d80*/  IMAD.MOV.U32 R9, RZ, RZ, R11 ;  /* 0x000000ffff097224 */ /* 0x000fe400078e000b */
[----:B------:R-:W-:-:S07]  /*0d90*/  IMAD.MOV.U32 R21, RZ, RZ, R10 ;  /* 0x000000ffff157224 */ /* 0x000fce00078e000a */
.L_x_11:
[----:B------:R-:W-:-:S04]  /*0da0*/  IMAD.MOV.U32 R6, RZ, RZ, R0 ;  /* 0x000000ffff067224 */ /* 0x000fc800078e0000 */
[----:B------:R-:W-:-:S05]  /*0db0*/  IMAD R0, R15, 0x4, R6 ;  /* 0x000000040f007824 */ /* 0x000fca00078e0206 */
[----:B0-----:R-:W2:Y:S01]  /*0dc0*/  LDL R26, [R0] ;  /* 0x00000000001a7983 */ /* 0x001ea20000100800 */
[----:B------:R-:W-:Y:S02]  /*0dd0*/  MOV R22, R21 ;  /* 0x0000001500167202 */ /* 0x000fe40000000f00 */
[----:B--2---:R-:W-:-:S13]  /*0de0*/  FSETP.GEU.AND P0, PT, R19, R26, PT ;  /* 0x0000001a1300720b */ /* 0x004fda0003f0e000 */
[----:B------:R-:W-:Y:S05]  /*0df0*/  @P0 BRA `(.L_x_10) ;  /* 0x00000000003c0947 */ /* 0x000fea0003800000 */
[----:B------:R-:W-:Y:S02]  /*0e00*/  IMAD R23, R17, 0x4, R6 ;  /* 0x0000000411177824 */ /* 0x000fe400078e0206 */
[----:B------:R-:W-:-:S03]  /*0e10*/  IMAD R24, R15, 0x4, R8 ;  /* 0x000000040f187824 */ /* 0x000fc600078e0208 */
[----:B------:R0:W-:Y:S04]  /*0e20*/  STL [R23], R26 ;  /* 0x0000001a17007387 */ /* 0x0001e80000100800 */
[----:B------:R-:W2:Y:S01]  /*0e30*/  LDL R24, [R24] ;  /* 0x0000000018187983 */ /* 0x000ea20000100800 */
[----:B------:R-:W-:Y:S01]  /*0e40*/  IMAD R25, R17, 0x4, R8 ;  /* 0x0000000411197824 */ /* 0x000fe200078e0208 */
[----:B------:R-:W-:Y:S01]  /*0e50*/  IADD3 R8, P1, PT, R8, -0x4, RZ ;  /* 0xfffffffc08087810 */ /* 0x000fe20007f3e0ff */
[----:B------:R-:W-:Y:S01]  /*0e60*/  VIADD R21, R21, 0xffffffff ;  /* 0xffffffff15157836 */ /* 0x000fe20000000000 */
[----:B------:R-:W-:Y:S02]  /*0e70*/  IADD3 R0, P2, PT, R6, -0x4, RZ ;  /* 0xfffffffc06007810 */ /* 0x000fe40007f5e0ff */
[----:B------:R-:W-:-:S02]  /*0e80*/  IADD3.X R9, PT, PT, R9, -0x1, RZ, P1, !PT ;  /* 0xffffffff09097810 */ /* 0x000fc40000ffe4ff */
[----:B------:R-:W-:Y:S02]  /*0e90*/  ISETP.GT.AND P0, PT, R21, 0x1, PT ;  /* 0x000000011500780c */ /* 0x000fe40003f04270 */
[----:B------:R-:W-:Y:S01]  /*0ea0*/  IADD3.X R7, PT, PT, R7, -0x1, RZ, P2, !PT ;  /* 0xffffffff07077810 */ /* 0x000fe200017fe4ff */
[----:B--2---:R0:W-:Y:S10]  /*0eb0*/  STL [R25], R24 ;  /* 0x0000001819007387 */ /* 0x0041f40000100800 */
[----:B------:R-:W-:Y:S05]  /*0ec0*/  @P0 BRA `(.L_x_11) ;  /* 0xfffffffc00b40947 */ /* 0x000fea000383ffff */
[----:B------:R-:W-:Y:S01]  /*0ed0*/  IADD3 R22, PT, PT, R22, -0x2, RZ ;  /* 0xfffffffe16167810 */ /* 0x000fe20007ffe0ff */
[----:B------:R-:W-:Y:S06]  /*0ee0*/  BRA `(.L_x_12) ;  /* 0x0000000000047947 */ /* 0x000fec0003800000 */
.L_x_10:
[----:B------:R-:W-:-:S07]  /*0ef0*/  VIADD R22, R21, 0xffffffff ;  /* 0xffffffff15167836 */ /* 0x000fce0000000000 */
.L_x_12:
[----:B------:R-:W-:Y:S05]  /*0f00*/  BSYNC.RECONVERGENT B2 ;  /* 0x0000000000027941 */ /* 0x000fea0003800200 */
.L_x_9:
[----:B------:R-:W-:Y:S02]  /*0f10*/  IMAD R0, R22, 0x4, R1 ;  /* 0x0000000416007824 */ /* 0x000fe400078e0201 */
[----:B------:R-:W-:-:S03]  /*0f20*/  VIADD R7, R18, UR4 ;  /* 0x0000000412077c36 */ /* 0x000fc60008000000 */
[----:B------:R1:W-:Y:S04]  /*0f30*/  STL [R0], R19 ;  /* 0x0000001300007387 */ /* 0x0003e80000100800 */
[----:B------:R1:W-:Y:S02]  /*0f40*/  STL [R0+0x80], R7 ;  /* 0x0000800700007387 */ /* 0x0003e40000100800 */
.L_x_8:
[----:B------:R-:W-:Y:S05]  /*0f50*/  BSYNC.RECONVERGENT B1 ;  /* 0x0000000000017941 */ /* 0x000fea0003800200 */
.L_x_7:
[----:B------:R-:W-:-:S05]  /*0f60*/  IMAD.IADD R18, R13, 0x1, R18 ;  /* 0x000000010d127824 */ /* 0x000fca00078e0212 */
[----:B------:R-:W-:-:S13]  /*0f70*/  ISETP.GE.AND P0, PT, R18, UR5, PT ;  /* 0x0000000512007c0c */ /* 0x000fda000bf06270 */
[----:B------:R-:W-:Y:S05]  /*0f80*/  @!P0 BRA `(.L_x_13) ;  /* 0xfffffffc00388947 */ /* 0x000fea000383ffff */
.L_x_6:
[----:B------:R-:W-:Y:S05]  /*0f90*/  BSYNC.RECONVERGENT B0 ;  /* 0x0000000000007941 */ /* 0x000fea0003800200 */
.L_x_5:
[----:B------:R-:W2:Y:S02]  /*0fa0*/  LDCU UR4, c[0x0][0x398] ;  /* 0x00007300ff0477ac */ /* 0x000ea40008000800 */
[----:B--2---:R-:W-:-:S03]  /*0fb0*/  UISETP.GE.AND UP0, UPT, UR6, UR4, UPT ;  /* 0x000000040600728c */ /* 0x004fc6000bf06270 */
[----:B------:R-:W-:Y:S01]  /*0fc0*/  UMOV UR4, UR6 ;  /* 0x0000000600047c82 */ /* 0x000fe20008000000 */
[----:B------:R-:W-:Y:S06]  /*0fd0*/  BAR.SYNC.DEFER_BLOCKING 0x0 ;  /* 0x0000000000007b1d */ /* 0x000fec0000010000 */
[----:B------:R-:W-:Y:S05]  /*0fe0*/  BRA.U !UP0, `(.L_x_14) ;  /* 0xfffffff908c47547 */ /* 0x000fea000b83ffff */
.L_x_1:
[----:B------:R-:W-:-:S13]  /*0ff0*/  ISETP.GE.AND P0, PT, R12, 0x1, PT ;  /* 0x000000010c00780c */ /* 0x000fda0003f06270 */
[----:B------:R-:W-:Y:S05]  /*1000*/  @!P0 BRA `(.L_x_15) ;  /* 0x0000000800608947 */ /* 0x000fea0003800000 */
[----:B------:R-:W2:Y:S01]  /*1010*/  S2R R29, SR_TID.X ;  /* 0x00000000001d7919 */ /* 0x000ea20000002100 */
[----:B------:R-:W-:Y:S01]  /*1020*/  ISETP.GE.U32.AND P0, PT, R12, 0x4, PT ;  /* 0x000000040c00780c */ /* 0x000fe20003f06070 */
[----:B------:R-:W-:Y:S01]  /*1030*/  HFMA2 R27, -RZ, RZ, 0, 0 ;  /* 0x00000000ff1b7431 */ /* 0x000fe200000001ff */
[----:B01----:R-:W-:-:S04]  /*1040*/  VIMNMX R0, PT, PT, R10, 0x1, !PT ;  /* 0x000000010a007848 */ /* 0x003fc80007fe0100 */
[----:B------:R-:W-:Y:S01]  /*1050*/  LOP3.LUT R28, R0, 0x3, RZ, 0xc0, !PT ;  /* 0x00000003001c7812 */ /* 0x000fe200078ec0ff */
[----:B--2---:R-:W-:-:S06]  /*1060*/  IMAD R29, R10, R29, RZ ;  /* 0x0000001d0a1d7224 */ /* 0x004fcc00078e02ff */
[----:B------:R-:W-:Y:S05]  /*1070*/  @!P0 BRA `(.L_x_16) ;  /* 0x0000000400f88947 */ /* 0x000fea0003800000 */
[----:B------:R-:W0:Y:S01]  /*1080*/  S2UR UR5, SR_CgaCtaId ;  /* 0x00000000000579c3 */ /* 0x000e220000008800 */
[C---:B------:R-:W-:Y:S01]  /*1090*/  LOP3.LUT R26, R0.reuse, 0x7ffffffc, RZ, 0xc0, !PT ;  /* 0x7ffffffc001a7812 */ /* 0x040fe200078ec0ff */
[----:B------:R-:W-:Y:S01]  /*10a0*/  UMOV UR4, 0x400 ;  /* 0x0000040000047882 */ /* 0x000fe20000000000 */
[----:B------:R-:W-:Y:S01]  /*10b0*/  LOP3.LUT R27, R0, 0x3c, RZ, 0xc0, !PT ;  /* 0x0000003c001b7812 */ /* 0x000fe200078ec0ff */
[----:B------:R-:W-:Y:S02]  /*10c0*/  IMAD.MOV.U32 R2, RZ, RZ, R3 ;  /* 0x000000ffff027224 */ /* 0x000fe400078e0003 */
[----:B------:R-:W-:Y:S02]  /*10d0*/  IMAD.MOV R26, RZ, RZ, -R26 ;  /* 0x000000ffff1a7224 */ /* 0x000fe400078e0a1a */
[----:B------:R-:W-:-:S03]  /*10e0*/  IMAD.MOV.U32 R0, RZ, RZ, R1 ;  /* 0x000000ffff007224 */ /* 0x000fc600078e0001 */
[----:B------:R-:W-:Y:S01]  /*10f0*/  ISETP.GE.AND P0, PT, R26, RZ, PT ;  /* 0x000000ff1a00720c */ /* 0x000fe20003f06270 */
[----:B0-----:R-:W-:-:S06]  /*1100*/  ULEA UR4, UR5, UR4, 0x18 ;  /* 0x0000000405047291 */ /* 0x001fcc000f8ec0ff */
[----:B------:R-:W-:-:S05]  /*1110*/  LEA R21, R29, UR4, 0x3 ;  /* 0x000000041d157c11 */ /* 0x000fca000f8e18ff */
[----:B------:R-:W-:Y:S01]  /*1120*/  VIADD R21, R21, 0x10 ;  /* 0x0000001015157836 */ /* 0x000fe20000000000 */
[----:B------:R-:W-:Y:S06]  /*1130*/  @P0 BRA `(.L_x_17) ;  /* 0x00000004007c0947 */ /* 0x000fec0003800000 */
[----:B-----5:R-:W-:Y:S02]  /*1140*/  IADD3 R4, PT, PT, -R26, RZ, RZ ;  /* 0x000000ff1a047210 */ /* 0x020fe40007ffe1ff */
[----:B------:R-:W-:Y:S02]  /*1150*/  PLOP3.LUT P0, PT, PT, PT, PT, 0x80, 0x8 ;  /* 0x000000000008781c */ /* 0x000fe40003f0f070 */
[----:B------:R-:W-:-:S13]  /*1160*/  ISETP.GT.AND P1, PT, R4, 0xc, PT ;  /* 0x0000000c0400780c */ /* 0x000fda0003f24270 */
[----:B------:R-:W-:Y:S05]  /*1170*/  @!P1 BRA `(.L_x_18) ;  /* 0x0000000000e49947 */ /* 0x000fea0003800000 */
[----:B------:R-:W-:-:S13]  /*1180*/  PLOP3.LUT P0, PT, PT, PT, PT, 0x8, 0x80 ;  /* 0x000000000080781c */ /* 0x000fda0003f0e170 */
.L_x_19:
[----:B------:R-:W2:Y:S04]  /*1190*/  LDL.128 R12, [R2] ;  /* 0x00000000020c7983 */ /* 0x000ea80000100c00 */
[----:B------:R-:W3:Y:S04]  /*11a0*/  LDL.128 R16, [R0] ;  /* 0x0000000000107983 */ /* 0x000ee80000100c00 */
[----:B------:R-:W4:Y:S04]  /*11b0*/  LDL.128 R4, [R2+0x10] ;  /* 0x0000100002047983 */ /* 0x000f280000100c00 */
[----:B------:R-:W5:Y:S01]  /*11c0*/  LDL.128 R8, [R0+0x10] ;  /* 0x0000100000087983 */ /* 0x000f620000100c00 */
[----:B--2---:R-:W-:-:S02]  /*11d0*/  IMAD.MOV.U32 R25, RZ, RZ, R12 ;  /* 0x000000ffff197224 */ /* 0x004fc400078e000c */
[----:B------:R-:W-:Y:S02]  /*11e0*/  IMAD.MOV.U32 R23, RZ, RZ, R14 ;  /* 0x000000ffff177224 */ /* 0x000fe400078e000e */
[----:B---3--:R-:W-:Y:S01]  /*11f0*/  IMAD.MOV.U32 R24, RZ, RZ, R16 ;  /* 0x000000ffff187224 */ /* 0x008fe200078e0010 */
[----:B------:R-:W-:Y:S01]  /*1200*/  MOV R22, R18 ;  /* 0x0000001200167202 */ /* 0x000fe20000000f00 */
[----:B------:R-:W-:Y:S02]  /*1210*/  IMAD.MOV.U32 R12, RZ, RZ, R17 ;  /* 0x000000ffff0c7224 */ /* 0x000fe400078e0011 */
[----:B------:R-:W-:Y:S01]  /*1220*/  IMAD.MOV.U32 R14, RZ, RZ, R19 ;  /* 0x000000ffff0e7224 */ /* 0x000fe200078e0013 */
[----:B------:R-:W-:Y:S01]  /*1230*/  STS.64 [R21+-0x10], R24 ;  /* 0xfffff01815007388 */ /* 0x000fe20000000a00 */
[----:B----4-:R-:W-:Y:S02]  /*1240*/  IMAD.MOV.U32 R17, RZ, RZ, R4 ;  /* 0x000000ffff117224 */ /* 0x010fe400078e0004 */
[----:B-----5:R-:W-:Y:S01]  /*1250*/  IMAD.MOV.U32 R16, RZ, RZ, R8 ;  /* 0x000000ffff107224 */ /* 0x020fe200078e0008 */
[----:B------:R-:W-:Y:S01]  /*1260*/  STS.64 [R21+-0x8], R12 ;  /* 0xfffff80c15007388 */ /* 0x000fe20000000a00 */
[----:B------:R-:W-:-:S03]  /*1270*/  IMAD.MOV.U32 R4, RZ, RZ, R9 ;  /* 0x000000ffff047224 */ /* 0x000fc600078e0009 */
[----:B------:R0:W-:Y:S04]  /*1280*/  STS.64 [R21+0x8], R14 ;  /* 0x0000080e15007388 */ /* 0x0001e80000000a00 */
[----:B------:R1:W-:Y:S01]  /*1290*/  STS.64 [R21+0x10], R16 ;  /* 0x0000101015007388 */ /* 0x0003e20000000a00 */
[----:B------:R-:W-:Y:S01]  /*12a0*/  MOV R9, R6 ;  /* 0x0000000600097202 */ /* 0x000fe20000000f00 */
[----:B------:R-:W-:Y:S02]  /*12b0*/  IMAD.MOV.U32 R8, RZ, RZ, R10 ;  /* 0x000000ffff087224 */ /* 0x000fe400078e000a */
[----:B------:R2:W-:Y:S04]  /*12c0*/  STS.64 [R21], R22 ;  /* 0x0000001615007388 */ /* 0x0005e80000000a00 */
[----:B0-----:R-:W3:Y:S04]  /*12d0*/  LDL.128 R12, [R2+0x20] ;  /* 0x00002000020c7983 */ /* 0x001ee80000100c00 */
[----:B-1----:R-:W4:Y:S04]  /*12e0*/  LDL.128 R16, [R0+0x20] ;  /* 0x0000200000107983 */ /* 0x002f280000100c00 */
[----:B------:R0:W-:Y:S01]  /*12f0*/  STS.64 [R21+0x18], R4 ;  /* 0x0000180415007388 */ /* 0x0001e20000000a00 */
[----:B--2---:R-:W-:-:S02]  /*1300*/  IMAD.MOV.U32 R23, RZ, RZ, R7 ;  /* 0x000000ffff177224 */ /* 0x004fc400078e0007 */
[----:B------:R-:W-:Y:S01]  /*1310*/  IMAD.MOV.U32 R22, RZ, RZ, R11 ;  /* 0x000000ffff167224 */ /* 0x000fe200078e000b */
[----:B------:R1:W-:Y:S04]  /*1320*/  STS.64 [R21+0x20], R8 ;  /* 0x0000200815007388 */ /* 0x0003e80000000a00 */
[----:B0-----:R0:W2:Y:S04]  /*1330*/  LDL.128 R4, [R2+0x30] ;  /* 0x0000300002047983 */ /* 0x0010a80000100c00 */
[----:B-1----:R1:W5:Y:S01]  /*1340*/  LDL.128 R8, [R0+0x30] ;  /* 0x0000300000087983 */ /* 0x0023620000100c00 */
[----:B------:R-:W-:-:S03]  /*1350*/  VIADD R26, R26, 0x10 ;  /* 0x000000101a1a7836 */ /* 0x000fc60000000000 */
[----:B------:R3:W-:Y:S02]  /*1360*/  STS.64 [R21+0x28], R22 ;  /* 0x0000281615007388 */ /* 0x0007e40000000a00 */
[----:B------:R-:W-:Y:S01]  /*1370*/  ISETP.GE.AND P1, PT, R26, -0xc, PT ;  /* 0xfffffff41a00780c */ /* 0x000fe20003f26270 */
[----:B0-----:R-:W-:Y:S02]  /*1380*/  VIADD R2, R2, 0x40 ;  /* 0x0000004002027836 */ /* 0x001fe40000000000 */
[----:B-1----:R-:W-:Y:S02]  /*1390*/  VIADD R0, R0, 0x40 ;  /* 0x0000004000007836 */ /* 0x002fe40000000000 */
[----:B---3--:R-:W-:Y:S01]  /*13a0*/  IMAD.MOV.U32 R23, RZ, RZ, R12 ;  /* 0x000000ffff177224 */ /* 0x008fe200078e000c */
[----:B----4-:R-:W-:Y:S01]  /*13b0*/  MOV R22, R16 ;  /* 0x0000001000167202 */ /* 0x010fe20000000f00 */
[----:B------:R-:W-:Y:S02]  /*13c0*/  IMAD.MOV.U32 R12, RZ, RZ, R17 ;  /* 0x000000ffff0c7224 */ /* 0x000fe400078e0011 */
[----:B------:R-:W-:-:S02]  /*13d0*/  IMAD.MOV.U32 R17, RZ, RZ, R14 ;  /* 0x000000ffff117224 */ /* 0x000fc400078e000e */
[----:B------:R-:W-:Y:S01]  /*13e0*/  IMAD.MOV.U32 R16, RZ, RZ, R18 ;  /* 0x000000ffff107224 */ /* 0x000fe200078e0012 */
[----:B------:R2:W-:Y:S01]  /*13f0*/  STS.64 [R21+0x38], R12 ;  /* 0x0000380c15007388 */ /* 0x0005e20000000a00 */
[----:B------:R-:W-:-:S03]  /*1400*/  IMAD.MOV.U32 R14, RZ, RZ, R19 ;  /* 0x000000ffff0e7224 */ /* 0x000fc600078e0013 */
[----:B------:R0:W-:Y:S01]  /*1410*/  STS.64 [R21+0x40], R16 ;  /* 0x0000401015007388 */ /* 0x0001e20000000a00 */
[----:B--2---:R-:W-:Y:S01]  /*1420*/  MOV R13, R4 ;  /* 0x00000004000d7202 */ /* 0x004fe20000000f00 */
[----:B-----5:R-:W-:Y:S02]  /*1430*/  IMAD.MOV.U32 R12, RZ, RZ, R8 ;  /* 0x000000ffff0c7224 */ /* 0x020fe400078e0008 */
[----:B0-----:R-:W-:Y:S01]  /*1440*/  IMAD.MOV.U32 R17, RZ, RZ, R5 ;  /* 0x000000ffff117224 */ /* 0x001fe200078e0005 */
[----:B------:R-:W-:Y:S01]  /*1450*/  MOV R4, R10 ;  /* 0x0000000a00047202 */ /* 0x000fe20000000f00 */
[----:B------:R-:W-:Y:S02]  /*1460*/  IMAD.MOV.U32 R5, RZ, RZ, R6 ;  /* 0x000000ffff057224 */ /* 0x000fe400078e0006 */
[----:B------:R-:W-:Y:S02]  /*1470*/  IMAD.MOV.U32 R16, RZ, RZ, R9 ;  /* 0x000000ffff107224 */ /* 0x000fe400078e0009 */
[----:B------:R-:W-:Y:S01]  /*1480*/  IMAD.MOV.U32 R6, RZ, RZ, R11 ;  /* 0x000000ffff067224 */ /* 0x000fe200078e000b */
[----:B------:R-:W-:Y:S04]  /*1490*/  STS.64 [R21+0x30], R22 ;  /* 0x0000301615007388 */ /* 0x000fe80000000a00 */
[----:B------:R-:W-:Y:S04]  /*14a0*/  STS.64 [R21+0x48], R14 ;  /* 0x0000480e15007388 */ /* 0x000fe80000000a00 */
[----:B------:R-:W-:Y:S04]  /*14b0*/  STS.64 [R21+0x50], R12 ;  /* 0x0000500c15007388 */ /* 0x000fe80000000a00 */
[----:B------:R-:W-:Y:S04]  /*14c0*/  STS.64 [R21+0x58], R16 ;  /* 0x0000581015007388 */ /* 0x000fe80000000a00 */
[----:B------:R-:W-:Y:S04]  /*14d0*/  STS.64 [R21+0x60], R4 ;  /* 0x0000600415007388 */ /* 0x000fe80000000a00 */
[----:B------:R0:W-:Y:S02]  /*14e0*/  STS.64 [R21+0x68], R6 ;  /* 0x0000680615007388 */ /* 0x0001e40000000a00 */
[----:B0-----:R-:W-:Y:S01]  /*14f0*/  IADD3 R21, PT, PT, R21, 0x80, RZ ;  /* 0x0000008015157810 */ /* 0x001fe20007ffe0ff */
[----:B------:R-:W-:Y:S06]  /*1500*/  @!P1 BRA `(.L_x_19) ;  /* 0xfffffffc00209947 */ /* 0x000fec000383ffff */
.L_x_18:
[----:B------:R-:W-:-:S05]  /*1510*/  IMAD.MOV R4, RZ, RZ, -R26 ;  /* 0x000000ffff047224 */ /* 0x000fca00078e0a1a */
[----:B------:R-:W-:-:S13]  /*1520*/  ISETP.GT.AND P1, PT, R4, 0x4, PT ;  /* 0x000000040400780c */ /* 0x000fda0003f24270 */
[----:B------:R-:W-:Y:S05]  /*1530*/  @!P1 BRA `(.L_x_20) ;  /* 0x0000000000749947 */ /* 0x000fea0003800000 */
[----:B------:R-:W2:Y:S04]  /*1540*/  LDL.128 R4, [R2] ;  /* 0x0000000002047983 */ /* 0x000ea80000100c00 */
[----:B------:R-:W3:Y:S04]  /*1550*/  LDL.128 R8, [R0] ;  /* 0x0000000000087983 */ /* 0x000ee80000100c00 */
[----:B------:R0:W4:Y:S04]  /*1560*/  LDL.128 R12, [R2+0x10] ;  /* 0x00001000020c7983 */ /* 0x0001280000100c00 */
[----:B------:R1:W5:Y:S01]  /*1570*/  LDL.128 R16, [R0+0x10] ;  /* 0x0000100000107983 */ /* 0x0003620000100c00 */
[----:B------:R-:W-:Y:S01]  /*1580*/  PLOP3.LUT P0, PT, PT, PT, PT, 0x8, 0x80 ;  /* 0x000000000080781c */ /* 0x000fe20003f0e170 */
[----:B------:R-:W-:Y:S01]  /*1590*/  VIADD R26, R26, 0x8 ;  /* 0x000000081a1a7836 */ /* 0x000fe20000000000 */
[----:B0-----:R-:W-:Y:S01]  /*15a0*/  IADD3 R2, PT, PT, R2, 0x20, RZ ;  /* 0x0000002002027810 */ /* 0x001fe20007ffe0ff */
[----:B-1----:R-:W-:-:S02]  /*15b0*/  VIADD R0, R0, 0x20 ;  /* 0x0000002000007836 */ /* 0x002fc40000000000 */
[----:B--2---:R-:W-:Y:S02]  /*15c0*/  IMAD.MOV.U32 R23, RZ, RZ, R4 ;  /* 0x000000ffff177224 */ /* 0x004fe400078e0004 */
[----:B---3--:R-:W-:Y:S02]  /*15d0*/  IMAD.MOV.U32 R22, RZ, RZ, R8 ;  /* 0x000000ffff167224 */ /* 0x008fe400078e0008 */
[----:B------:R-:W-:Y:S01]  /*15e0*/  IMAD.MOV.U32 R4, RZ, RZ, R9 ;  /* 0x000000ffff047224 */ /* 0x000fe200078e0009 */
[----:B------:R-:W-:Y:S01]  /*15f0*/  MOV R9, R6 ;  /* 0x0000000600097202 */ /* 0x000fe20000000f00 */
[----:B------:R-:W-:Y:S01]  /*1600*/  IMAD.MOV.U32 R8, RZ, RZ, R10 ;  /* 0x000000ffff087224 */ /* 0x000fe200078e000a */
[----:B------:R-:W-:Y:S01]  /*1610*/  STS.64 [R21+-0x10], R22 ;  /* 0xfffff01615007388 */ /* 0x000fe20000000a00 */
[----:B------:R-:W-:-:S03]  /*1620*/  IMAD.MOV.U32 R6, RZ, RZ, R11 ;  /* 0x000000ffff067224 */ /* 0x000fc600078e000b */
[----:B------:R4:W-:Y:S04]  /*1630*/  STS.64 [R21+-0x8], R4 ;  /* 0xfffff80415007388 */ /* 0x0009e80000000a00 */
[----:B------:R0:W-:Y:S04]  /*1640*/  STS.64 [R21], R8 ;  /* 0x0000000815007388 */ /* 0x0001e80000000a00 */
[----:B------:R-:W-:Y:S01]  /*1650*/  STS.64 [R21+0x8], R6 ;  /* 0x0000080615007388 */ /* 0x000fe20000000a00 */
[----:B----4-:R-:W-:Y:S01]  /*1660*/  IMAD.MOV.U32 R5, RZ, RZ, R12 ;  /* 0x000000ffff057224 */ /* 0x010fe200078e000c */
[----:B-----5:R-:W-:Y:S01]  /*1670*/  MOV R4, R16 ;  /* 0x0000001000047202 */ /* 0x020fe20000000f00 */
[----:B------:R-:W-:-:S02]  /*1680*/  IMAD.MOV.U32 R12, RZ, RZ, R17 ;  /* 0x000000ffff0c7224 */ /* 0x000fc400078e0011 */
[----:B0-----:R-:W-:Y:S02]  /*1690*/  IMAD.MOV.U32 R9, RZ, RZ, R14 ;  /* 0x000000ffff097224 */ /* 0x001fe400078e000e */
[----:B------:R-:W-:Y:S01]  /*16a0*/  IMAD.MOV.U32 R8, RZ, RZ, R18 ;  /* 0x000000ffff087224 */ /* 0x000fe200078e0012 */
[----:B------:R-:W-:Y:S01]  /*16b0*/  STS.64 [R21+0x10], R4 ;  /* 0x0000100415007388 */ /* 0x000fe20000000a00 */
[----:B------:R-:W-:-:S03]  /*16c0*/  IMAD.MOV.U32 R14, RZ, RZ, R19 ;  /* 0x000000ffff0e7224 */ /* 0x000fc600078e0013 */
[----:B------:R-:W-:Y:S04]  /*16d0*/  STS.64 [R21+0x18], R12 ;  /* 0x0000180c15007388 */ /* 0x000fe80000000a00 */
[----:B------:R-:W-:Y:S04]  /*16e0*/  STS.64 [R21+0x20], R8 ;  /* 0x0000200815007388 */ /* 0x000fe80000000a00 */
[----:B------:R0:W-:Y:S02]  /*16f0*/  STS.64 [R21+0x28], R14 ;  /* 0x0000280e15007388 */ /* 0x0001e40000000a00 */
[----:B0-----:R-:W-:-:S07]  /*1700*/  VIADD R21, R21, 0x40 ;  /* 0x0000004015157836 */ /* 0x001fce0000000000 */
.L_x_20:
[----:B------:R-:W-:-:S13]  /*1710*/  ISETP.NE.OR P0, PT, R26, RZ, P0 ;  /* 0x000000ff1a00720c */ /* 0x000fda0000705670 */
[----:B------:R-:W-:Y:S05]  /*1720*/  @!P0 BRA `(.L_x_16) ;  /* 0x00000000004c8947 */ /* 0x000fea0003800000 */
.L_x_17:
[----:B-----5:R0:W2:Y:S04]  /*1730*/  LDL.128 R4, [R2] ;  /* 0x0000000002047983 */ /* 0x0200a80000100c00 */
[----:B------:R1:W3:Y:S01]  /*1740*/  LDL.128 R8, [R0] ;  /* 0x0000000000087983 */ /* 0x0002e20000100c00 */
[----:B------:R-:W-:Y:S01]  /*1750*/  IADD3 R26, PT, PT, R26, 0x4, RZ ;  /* 0x000000041a1a7810 */ /* 0x000fe20007ffe0ff */
[----:B0-----:R-:W-:-:S03]  /*1760*/  VIADD R2, R2, 0x10 ;  /* 0x0000001002027836 */ /* 0x001fc60000000000 */
[----:B------:R-:W-:Y:S01]  /*1770*/  ISETP.NE.AND P0, PT, R26, RZ, PT ;  /* 0x000000ff1a00720c */ /* 0x000fe20003f05270 */
[----:B-1----:R-:W-:Y:S02]  /*1780*/  VIADD R0, R0, 0x10 ;  /* 0x0000001000007836 */ /* 0x002fe40000000000 */
[----:B--2---:R-:W-:Y:S01]  /*1790*/  IMAD.MOV.U32 R15, RZ, RZ, R5 ;  /* 0x000000ffff0f7224 */ /* 0x004fe200078e0005 */
[----:B------:R-:W-:Y:S01]  /*17a0*/  MOV R5, R6 ;  /* 0x0000000600057202 */ /* 0x000fe20000000f00 */
[----:B------:R-:W-:Y:S02]  /*17b0*/  IMAD.MOV.U32 R13, RZ, RZ, R4 ;  /* 0x000000ffff0d7224 */ /* 0x000fe400078e0004 */
[----:B---3--:R-:W-:Y:S02]  /*17c0*/  IMAD.MOV.U32 R12, RZ, RZ, R8 ;  /* 0x000000ffff0c7224 */ /* 0x008fe400078e0008 */
[----:B------:R-:W-:Y:S02]  /*17d0*/  IMAD.MOV.U32 R14, RZ, RZ, R9 ;  /* 0x000000ffff0e7224 */ /* 0x000fe400078e0009 */
[----:B------:R-:W-:Y:S01]  /*17e0*/  IMAD.MOV.U32 R4, RZ, RZ, R10 ;  /* 0x000000ffff047224 */ /* 0x000fe200078e000a */
[----:B------:R-:W-:Y:S01]  /*17f0*/  STS.64 [R21+-0x10], R12 ;  /* 0xfffff00c15007388 */ /* 0x000fe20000000a00 */
[----:B------:R-:W-:-:S03]  /*1800*/  IMAD.MOV.U32 R6, RZ, RZ, R11 ;  /* 0x000000ffff067224 */ /* 0x000fc600078e000b */
[----:B------:R-:W-:Y:S04]  /*1810*/  STS.64 [R21+-0x8], R14 ;  /* 0xfffff80e15007388 */ /* 0x000fe80000000a00 */
[----:B------:R-:W-:Y:S04]  /*1820*/  STS.64 [R21], R4 ;  /* 0x0000000415007388 */ /* 0x000fe80000000a00 */
[----:B------:R0:W-:Y:S02]  /*1830*/  STS.64 [R21+0x8], R6 ;  /* 0x0000080615007388 */ /* 0x0001e40000000a00 */
[----:B0-----:R-:W-:Y:S01]  /*1840*/  VIADD R21, R21, 0x20 ;  /* 0x0000002015157836 */ /* 0x001fe20000000000 */
[----:B------:R-:W-:Y:S06]  /*1850*/  @P0 BRA `(.L_x_17) ;  /* 0xfffffffc00b40947 */ /* 0x000fec000383ffff */
.L_x_16:
[----:B------:R-:W-:-:S13]  /*1860*/  ISETP.NE.AND P0, PT, R28, RZ, PT ;  /* 0x000000ff1c00720c */ /* 0x000fda0003f05270 */
[----:B------:R-:W-:Y:S05]  /*1870*/  @!P0 BRA `(.L_x_15) ;  /* 0x0000000000448947 */ /* 0x000fea0003800000 */
[----:B------:R-:W0:Y:S01]  /*1880*/  S2UR UR5, SR_CgaCtaId ;  /* 0x00000000000579c3 */ /* 0x000e220000008800 */
[----:B------:R-:W-:Y:S01]  /*1890*/  UMOV UR4, 0x400 ;  /* 0x0000040000047882 */ /* 0x000fe20000000000 */
[----:B------:R-:W-:Y:S01]  /*18a0*/  IMAD.IADD R29, R29, 0x1, R27 ;  /* 0x000000011d1d7824 */ /* 0x000fe200078e021b */
[----:B------:R-:W-:Y:S01]  /*18b0*/  IADD3 R28, PT, PT, -R28, RZ, RZ ;  /* 0x000000ff1c1c7210 */ /* 0x000fe20007ffe1ff */
[C---:B------:R-:W-:Y:S02]  /*18c0*/  IMAD R0, R27.reuse, 0x4, R3 ;  /* 0x000000041b007824 */ /* 0x040fe400078e0203 */
[----:B------:R-:W-:Y:S01]  /*18d0*/  IMAD R27, R27, 0x4, R1 ;  /* 0x000000041b1b7824 */ /* 0x000fe200078e0201 */
[----:B0-----:R-:W-:-:S06]  /*18e0*/  ULEA UR4, UR5, UR4, 0x18 ;  /* 0x0000000405047291 */ /* 0x001fcc000f8ec0ff */
[----:B------:R-:W-:-:S07]  /*18f0*/  LEA R29, R29, UR4, 0x3 ;  /* 0x000000041d1d7c11 */ /* 0x000fce000f8e18ff */
.L_x_21:
[----:B------:R0:W2:Y:S04]  /*1900*/  LDL R2, [R27] ;  /* 0x000000001b027983 */ /* 0x0000a80000100800 */
[----:B------:R1:W2:Y:S01]  /*1910*/  LDL R3, [R0] ;  /* 0x0000000000037983 */ /* 0x0002a20000100800 */
[----:B------:R-:W-:Y:S02]  /*1920*/  VIADD R28, R28, 0x1 ;  /* 0x000000011c1c7836 */ /* 0x000fe40000000000 */
[----:B0-----:R-:W-:-:S03]  /*1930*/  VIADD R27, R27, 0x4 ;  /* 0x000000041b1b7836 */ /* 0x001fc60000000000 */
[----:B------:R-:W-:Y:S01]  /*1940*/  ISETP.NE.AND P0, PT, R28, RZ, PT ;  /* 0x000000ff1c00720c */ /* 0x000fe20003f05270 */
[----:B-1----:R-:W-:Y:S01]  /*1950*/  VIADD R0, R0, 0x4 ;  /* 0x0000000400007836 */ /* 0x002fe20000000000 */
[----:B--2---:R0:W-:Y:S02]  /*1960*/  STS.64 [R29], R2 ;  /* 0x000000021d007388 */ /* 0x0041e40000000a00 */
[----:B0-----:R-:W-:-:S09]  /*1970*/  VIADD R29, R29, 0x8 ;  /* 0x000000081d1d7836 */ /* 0x001fd20000000000 */
[----:B------:R-:W-:Y:S05]  /*1980*/  @P0 BRA `(.L_x_21) ;  /* 0xfffffffc00dc0947 */ /* 0x000fea000383ffff */
.L_x_15:
[----:B01----:R-:W0:Y:S01]  /*1990*/  S2R R0, SR_TID.X ;  /* 0x0000000000007919 */ /* 0x003e220000002100 */
[----:B------:R-:W-:Y:S01]  /*19a0*/  BAR.SYNC.DEFER_BLOCKING 0x0 ;  /* 0x0000000000007b1d */ /* 0x000fe20000010000 */
[----:B0-----:R-:W-:-:S13]  /*19b0*/  ISETP.NE.AND P0, PT, R0, RZ, PT ;  /* 0x000000ff0000720c */ /* 0x001fda0003f05270 */
[----:B------:R-:W-:Y:S05]  /*19c0*/  @P0 EXIT ;  /* 0x000000000000094d */ /* 0x000fea0003800000 */
[----:B------:R-:W-:Y:S02]  /*19d0*/  ISETP.GE.AND P0, PT, R30, 0x1, PT ;  /* 0x000000011e00780c */ /* 0x000fe40003f06270 */
[----:B------:R-:W-:-:S11]  /*19e0*/  IADD3 R0, PT, PT, R1, 0x100, RZ ;  /* 0x0000010001007810 */ /* 0x000fd60007ffe0ff */
[----:B------:R-:W-:Y:S05]  /*19f0*/  @!P0 BRA `(.L_x_22) ;  /* 0x0000000400408947 */ /* 0x000fea0003800000 */
[C---:B------:R-:W-:Y:S01]  /*1a00*/  ISETP.GE.U32.AND P0, PT, R30.reuse, 0x4, PT ;  /* 0x000000041e00780c */ /* 0x040fe20003f06070 */
[----:B------:R-:W-:Y:S01]  /*1a10*/  IMAD.MOV.U32 R21, RZ, RZ, RZ ;  /* 0x000000ffff157224 */ /* 0x000fe200078e00ff */
[----:B------:R-:W-:-:S11]  /*1a20*/  LOP3.LUT R22, R30, 0x3, RZ, 0xc0, !PT ;  /* 0x000000031e167812 */ /* 0x000fd600078ec0ff */
[----:B------:R-:W-:Y:S05]  /*1a30*/  @!P0 BRA `(.L_x_23) ;  /* 0x0000000000f48947 */ /* 0x000fea0003800000 */
[----:B------:R-:W0:Y:S01]  /*1a40*/  S2UR UR5, SR_CgaCtaId ;  /* 0x00000000000579c3 */ /* 0x000e220000008800 */
[----:B------:R-:W-:Y:S01]  /*1a50*/  LOP3.LUT R21, R30, 0x7ffffffc, RZ, 0xc0, !PT ;  /* 0x7ffffffc1e157812 */ /* 0x000fe200078ec0ff */
[----:B------:R-:W-:Y:S01]  /*1a60*/  UMOV UR4, 0x400 ;  /* 0x0000040000047882 */ /* 0x000fe20000000000 */
[----:B------:R-:W-:-:S03]  /*1a70*/  VIADD R2, R1, 0x110 ;  /* 0x0000011001027836 */ /* 0x000fc60000000000 */
[----:B------:R-:W-:-:S05]  /*1a80*/  IMAD.MOV R3, RZ, RZ, -R21 ;  /* 0x000000ffff037224 */ /* 0x000fca00078e0a15 */
[----:B------:R-:W-:Y:S01]  /*1a90*/  ISETP.GE.AND P0, PT, R3, RZ, PT ;  /* 0x000000ff0300720c */ /* 0x000fe20003f06270 */
[----:B0-----:R-:W-:-:S04]  /*1aa0*/  ULEA UR4, UR5, UR4, 0x18 ;  /* 0x0000000405047291 */ /* 0x001fc8000f8ec0ff */
[----:B------:R-:W-:-:S08]  /*1ab0*/  UIADD3 UR4, UPT, UPT, UR4, 0x10, URZ ;  /* 0x0000001004047890 */ /* 0x000fd0000fffe0ff */
[----:B------:R-:W-:Y:S05]  /*1ac0*/  @P0 BRA `(.L_x_24) ;  /* 0x0000000000ac0947 */ /* 0x000fea0003800000 */
[----:B-----5:R-:W-:Y:S01]  /*1ad0*/  IMAD.MOV R4, RZ, RZ, -R3 ;  /* 0x000000ffff047224 */ /* 0x020fe200078e0a03 */
[----:B------:R-:W-:-:S04]  /*1ae0*/  PLOP3.LUT P0, PT, PT, PT, PT, 0x80, 0x8 ;  /* 0x000000000008781c */ /* 0x000fc80003f0f070 */
[----:B------:R-:W-:-:S13]  /*1af0*/  ISETP.GT.AND P1, PT, R4, 0xc, PT ;  /* 0x0000000c0400780c */ /* 0x000fda0003f24270 */
[----:B------:R-:W-:Y:S05]  /*1b00*/  @!P1 BRA `(.L_x_25) ;  /* 0x0000000000589947 */ /* 0x000fea0003800000 */
[----:B------:R-:W-:-:S13]  /*1b10*/  PLOP3.LUT P0, PT, PT, PT, PT, 0x8, 0x80 ;  /* 0x000000000080781c */ /* 0x000fda0003f0e170 */
.L_x_26:
[----:B------:R-:W0:Y:S01]  /*1b20*/  LDS.128 R4, [UR4+-0x10] ;  /* 0xfffff004ff047984 */ /* 0x000e220008000c00 */
[----:B------:R-:W-:-:S03]  /*1b30*/  IADD3 R3, PT, PT, R3, 0x10, RZ ;  /* 0x0000001003037810 */ /* 0x000fc60007ffe0ff */
[----:B------:R-:W1:Y:S01]  /*1b40*/  LDS.128 R8, [UR4] ;  /* 0x00000004ff087984 */ /* 0x000e620008000c00 */
[----:B------:R-:W-:-:S03]  /*1b50*/  ISETP.GE.AND P1, PT, R3, -0xc, PT ;  /* 0xfffffff40300780c */ /* 0x000fc60003f26270 */
[----:B------:R-:W2:Y:S04]  /*1b60*/  LDS.128 R12, [UR4+0x10] ;  /* 0x00001004ff0c7984 */ /* 0x000ea80008000c00 */
[----:B------:R-:W3:Y:S04]  /*1b70*/  LDS.128 R16, [UR4+0x20] ;  /* 0x00002004ff107984 */ /* 0x000ee80008000c00 */
[----:B0-----:R-:W-:Y:S04]  /*1b80*/  STL.128 [R2+-0x10], R4 ;  /* 0xfffff00402007387 */ /* 0x001fe80000100c00 */
[----:B-1----:R-:W-:Y:S04]  /*1b90*/  STL.128 [R2], R8 ;  /* 0x0000000802007387 */ /* 0x002fe80000100c00 */
[----:B--2---:R-:W-:Y:S04]  /*1ba0*/  STL.128 [R2+0x10], R12 ;  /* 0x0000100c02007387 */ /* 0x004fe80000100c00 */
[----:B---3--:R-:W-:Y:S04]  /*1bb0*/  STL.128 [R2+0x20], R16 ;  /* 0x0000201002007387 */ /* 0x008fe80000100c00 */
[----:B------:R-:W0:Y:S04]  /*1bc0*/  LDS.128 R4, [UR4+0x30] ;  /* 0x00003004ff047984 */ /* 0x000e280008000c00 */
[----:B------:R-:W1:Y:S04]  /*1bd0*/  LDS.128 R8, [UR4+0x40] ;  /* 0x00004004ff087984 */ /* 0x000e680008000c00 */
[----:B------:R-:W2:Y:S04]  /*1be0*/  LDS.128 R12, [UR4+0x50] ;  /* 0x00005004ff0c7984 */ /* 0x000ea80008000c00 */
[----:B------:R-:W3:Y:S01]  /*1bf0*/  LDS.128 R16, [UR4+0x60] ;  /* 0x00006004ff107984 */ /* 0x000ee20008000c00 */
[----:B------:R-:W-:-:S03]  /*1c00*/  UIADD3 UR4, UPT, UPT, UR4, 0x80, URZ ;  /* 0x0000008004047890 */ /* 0x000fc6000fffe0ff */
[----:B0-----:R-:W-:Y:S04]  /*1c10*/  STL.128 [R2+0x30], R4 ;  /* 0x0000300402007387 */ /* 0x001fe80000100c00 */
[----:B-1----:R-:W-:Y:S04]  /*1c20*/  STL.128 [R2+0x40], R8 ;  /* 0x0000400802007387 */ /* 0x002fe80000100c00 */
[----:B--2---:R-:W-:Y:S04]  /*1c30*/  STL.128 [R2+0x50], R12 ;  /* 0x0000500c02007387 */ /* 0x004fe80000100c00 */
[----:B---3--:R0:W-:Y:S02]  /*1c40*/  STL.128 [R2+0x60], R16 ;  /* 0x0000601002007387 */ /* 0x0081e40000100c00 */
[----:B0-----:R-:W-:Y:S01]  /*1c50*/  VIADD R2, R2, 0x80 ;  /* 0x0000008002027836 */ /* 0x001fe20000000000 */
[----:B------:R-:W-:Y:S06]  /*1c60*/  @!P1 BRA `(.L_x_26) ;  /* 0xfffffffc00ac9947 */ /* 0x000fec000383ffff */
.L_x_25:
[----:B------:R-:W-:-:S05]  /*1c70*/  IMAD.MOV R4, RZ, RZ, -R3 ;  /* 0x000000ffff047224 */ /* 0x000fca00078e0a03 */
[----:B------:R-:W-:-:S13]  /*1c80*/  ISETP.GT.AND P1, PT, R4, 0x4, PT ;  /* 0x000000040400780c */ /* 0x000fda0003f24270 */
[----:B------:R-:W-:Y:S05]  /*1c90*/  @!P1 BRA `(.L_x_27) ;  /* 0x0000000000309947 */ /* 0x000fea0003800000 */
[----:B------:R-:W0:Y:S01]  /*1ca0*/  LDS.128 R4, [UR4+-0x10] ;  /* 0xfffff004ff047984 */ /* 0x000e220008000c00 */
[----:B------:R-:W-:Y:S01]  /*1cb0*/  PLOP3.LUT P0, PT, PT, PT, PT, 0x8, 0x80 ;  /* 0x000000000080781c */ /* 0x000fe20003f0e170 */
[----:B------:R-:W-:Y:S02]  /*1cc0*/  VIADD R3, R3, 0x8 ;  /* 0x0000000803037836 */ /* 0x000fe40000000000 */
[----:B------:R-:W1:Y:S04]  /*1cd0*/  LDS.128 R8, [UR4] ;  /* 0x00000004ff087984 */ /* 0x000e680008000c00 */
[----:B------:R-:W2:Y:S04]  /*1ce0*/  LDS.128 R12, [UR4+0x10] ;  /* 0x00001004ff0c7984 */ /* 0x000ea80008000c00 */
[----:B------:R-:W3:Y:S01]  /*1cf0*/  LDS.128 R16, [UR4+0x20] ;  /* 0x00002004ff107984 */ /* 0x000ee20008000c00 */
[----:B------:R-:W-:-:S03]  /*1d00*/  UIADD3 UR4, UPT, UPT, UR4, 0x40, URZ ;  /* 0x0000004004047890 */ /* 0x000fc6000fffe0ff */
[----:B0-----:R-:W-:Y:S04]  /*1d10*/  STL.128 [R2+-0x10], R4 ;  /* 0xfffff00402007387 */ /* 0x001fe80000100c00 */
[----:B-1----:R-:W-:Y:S04]  /*1d20*/  STL.128 [R2], R8 ;  /* 0x0000000802007387 */ /* 0x002fe80000100c00 */
[----:B--2---:R-:W-:Y:S04]  /*1d30*/  STL.128 [R2+0x10], R12 ;  /* 0x0000100c02007387 */ /* 0x004fe80000100c00 */
[----:B---3--:R0:W-:Y:S02]  /*1d40*/  STL.128 [R2+0x20], R16 ;  /* 0x0000201002007387 */ /* 0x0081e40000100c00 */
[----:B0-----:R-:W-:-:S07]  /*1d50*/  VIADD R2, R2, 0x40 ;  /* 0x0000004002027836 */ /* 0x001fce0000000000 */
.L_x_27:
[----:B------:R-:W-:-:S13]  /*1d60*/  ISETP.EQ.AND P1, PT, R3, RZ, PT ;  /* 0x000000ff0300720c */ /* 0x000fda0003f22270 */
[----:B------:R-:W-:Y:S05]  /*1d70*/  @!P0 BRA P1, `(.L_x_23) ;  /* 0x0000000000248947 */ /* 0x000fea0000800000 */
.L_x_24:
[----:B-----5:R-:W0:Y:S01]  /*1d80*/  LDS.128 R4, [UR4+-0x10] ;  /* 0xfffff004ff047984 */ /* 0x020e220008000c00 */
[----:B------:R-:W-:-:S03]  /*1d90*/  IADD3 R3, PT, PT, R3, 0x4, RZ ;  /* 0x0000000403037810 */ /* 0x000fc60007ffe0ff */
[----:B------:R-:W1:Y:S01]  /*1da0*/  LDS.128 R8, [UR4] ;  /* 0x00000004ff087984 */ /* 0x000e620008000c00 */
[----:B------:R-:W-:Y:S01]  /*1db0*/  ISETP.NE.AND P0, PT, R3, RZ, PT ;  /* 0x000000ff0300720c */ /* 0x000fe20003f05270 */
[----:B------:R-:W-:Y:S02]  /*1dc0*/  UIADD3 UR4, UPT, UPT, UR4, 0x20, URZ ;  /* 0x0000002004047890 */ /* 0x000fe4000fffe0ff */
[----:B0-----:R-:W-:Y:S04]  /*1dd0*/  STL.128 [R2+-0x10], R4 ;  /* 0xfffff00402007387 */ /* 0x001fe80000100c00 */
[----:B-1----:R0:W-:Y:S02]  /*1de0*/  STL.128 [R2], R8 ;  /* 0x0000000802007387 */ /* 0x0021e40000100c00 */
[----:B0-----:R-:W-:-:S04]  /*1df0*/  VIADD R2, R2, 0x20 ;  /* 0x0000002002027836 */ /* 0x001fc80000000000 */
[----:B------:R-:W-:Y:S05]  /*1e00*/  @P0 BRA `(.L_x_24) ;  /* 0xfffffffc00dc0947 */ /* 0x000fea000383ffff */
.L_x_23:
[----:B------:R-:W-:-:S13]  /*1e10*/  ISETP.NE.AND P0, PT, R22, RZ, PT ;  /* 0x000000ff1600720c */ /* 0x000fda0003f05270 */
[----:B------:R-:W-:Y:S05]  /*1e20*/  @!P0 BRA `(.L_x_22) ;  /* 0x0000000000348947 */ /* 0x000fea0003800000 */
[----:B------:R-:W0:Y:S01]  /*1e30*/  S2R R3, SR_CgaCtaId ;  /* 0x0000000000037919 */ /* 0x000e220000008800 */
[----:B------:R-:W-:Y:S01]  /*1e40*/  MOV R2, 0x400 ;  /* 0x0000040000027802 */ /* 0x000fe20000000f00 */
[----:B-----5:R-:W-:Y:S02]  /*1e50*/  IMAD R4, R21, 0x8, R0 ;  /* 0x0000000815047824 */ /* 0x020fe400078e0200 */
[----:B------:R-:W-:Y:S01]  /*1e60*/  IMAD.MOV R22, RZ, RZ, -R22 ;  /* 0x000000ffff167224 */ /* 0x000fe200078e0a16 */
[----:B0-----:R-:W-:-:S05]  /*1e70*/  LEA R2, R3, R2, 0x18 ;  /* 0x0000000203027211 */ /* 0x001fca00078ec0ff */
[----:B------:R-:W-:-:S07]  /*1e80*/  IMAD R21, R21, 0x8, R2 ;  /* 0x0000000815157824 */ /* 0x000fce00078e0202 */
.L_x_28:
[----:B------:R0:W1:Y:S01]  /*1e90*/  LDS.64 R2, [R21] ;  /* 0x0000000015027984 */ /* 0x0000620000000a00 */
[----:B------:R-:W-:-:S05]  /*1ea0*/  VIADD R22, R22, 0x1 ;  /* 0x0000000116167836 */ /* 0x000fca0000000000 */
[----:B------:R-:W-:Y:S02]  /*1eb0*/  ISETP.NE.AND P0, PT, R22, RZ, PT ;  /* 0x000000ff1600720c */ /* 0x000fe40003f05270 */
[----:B0-----:R-:W-:Y:S01]  /*1ec0*/  IADD3 R21, PT, PT, R21, 0x8, RZ ;  /* 0x0000000815157810 */ /* 0x001fe20007ffe0ff */
[----:B-1----:R0:W-:Y:S02]  /*1ed0*/  STL.64 [R4], R2 ;  /* 0x0000000204007387 */ /* 0x0021e40000100a00 */
[----:B0-----:R-:W-:-:S08]  /*1ee0*/  VIADD R4, R4, 0x8 ;  /* 0x0000000804047836 */ /* 0x001fd00000000000 */
[----:B------:R-:W-:Y:S05]  /*1ef0*/  @P0 BRA `(.L_x_28) ;  /* 0xfffffffc00e40947 */ /* 0x000fea000383ffff */
.L_x_22:
[----:B------:R-:W-:-:S13]  /*1f00*/  ISETP.GE.AND P0, PT, R30, 0x2, PT ;  /* 0x000000021e00780c */ /* 0x000fda0003f06270 */
[----:B------:R-:W-:Y:S05]  /*1f10*/  @!P0 BRA `(.L_x_29) ;  /* 0x0000000000548947 */ /* 0x000fea0003800000 */
[----:B------:R-:W-:-:S07]  /*1f20*/  IMAD.MOV.U32 R3, RZ, RZ, 0x1 ;  /* 0x00000001ff037424 */ /* 0x000fce00078e00ff */
.L_x_33:
[----:B------:R-:W-:-:S05]  /*1f30*/  IMAD R2, R3, 0x8, R0 ;  /* 0x0000000803027824 */ /* 0x000fca00078e0200 */
[----:B0----5:R0:W5:Y:S01]  /*1f40*/  LDL.64 R6, [R2] ;  /* 0x0000000002067983 */ /* 0x0211620000100a00 */
[----:B------:R-:W-:Y:S01]  /*1f50*/  IMAD.MOV.U32 R4, RZ, RZ, R3 ;  /* 0x000000ffff047224 */ /* 0x000fe200078e0003 */
[----:B------:R-:W-:Y:S01]  /*1f60*/  IADD3 R3, PT, PT, R3, 0x1, RZ ;  /* 0x0000000103037810 */ /* 0x000fe20007ffe0ff */
[----:B------:R-:W-:Y:S03]  /*1f70*/  BSSY.RECONVERGENT B0, `(.L_x_30) ;  /* 0x000000c000007945 */ /* 0x000fe60003800200 */
[----:B------:R-:W-:-:S13]  /*1f80*/  ISETP.NE.AND P1, PT, R3, R30, PT ;  /* 0x0000001e0300720c */ /* 0x000fda0003f25270 */
.L_x_32:
[----:B------:R-:W-:-:S04]  /*1f90*/  VIADD R5, R4, 0xffffffff ;  /* 0xffffffff04057836 */ /* 0x000fc80000000000 */
[----:B0-----:R-:W-:-:S05]  /*1fa0*/  IMAD R2, R5, 0x8, R0 ;  /* 0x0000000805027824 */ /* 0x001fca00078e0200 */
[----:B------:R-:W2:Y:S02]  /*1fb0*/  LDL.64 R8, [R2] ;  /* 0x0000000002087983 */ /* 0x000ea40000100a00 */
[----:B--2--5:R-:W-:-:S13]  /*1fc0*/  FSETP.GT.AND P0, PT, R8, R6, PT ;  /* 0x000000060800720b */ /* 0x024fda0003f04000 */
[----:B------:R-:W-:Y:S05]  /*1fd0*/  @!P0 BRA `(.L_x_31) ;  /* 0x0000000000148947 */ /* 0x000fea0003800000 */
[----:B------:R1:W-:Y:S01]  /*1fe0*/  STL.64 [R2+0x8], R8 ;  /* 0x0000080802007387 */ /* 0x0003e20000100a00 */
[----:B------:R-:W-:Y:S01]  /*1ff0*/  ISETP.GT.AND P0, PT, R4, 0x1, PT ;  /* 0x000000010400780c */ /* 0x000fe20003f04270 */
[----:B------:R-:W-:-:S12]  /*2000*/  IMAD.MOV.U32 R4, RZ, RZ, R5 ;  /* 0x000000ffff047224 */ /* 0x000fd800078e0005 */
[----:B-1----:R-:W-:Y:S05]  /*2010*/  @P0 BRA `(.L_x_32) ;  /* 0xfffffffc00dc0947 */ /* 0x002fea000383ffff */
[----:B------:R-:W-:-:S07]  /*2020*/  HFMA2 R4, -RZ, RZ, 0, 0 ;  /* 0x00000000ff047431 */ /* 0x000fce00000001ff */
.L_x_31:
[----:B------:R-:W-:Y:S05]  /*2030*/  BSYNC.RECONVERGENT B0 ;  /* 0x0000000000007941 */ /* 0x000fea0003800200 */
.L_x_30:
[----:B------:R-:W-:-:S05]  /*2040*/  IMAD R4, R4, 0x8, R0 ;  /* 0x0000000804047824 */ /* 0x000fca00078e0200 */
[----:B------:R0:W-:Y:S01]  /*2050*/  STL.64 [R4], R6 ;  /* 0x0000000604007387 */ /* 0x0001e20000100a00 */
[----:B------:R-:W-:Y:S05]  /*2060*/  @P1 BRA `(.L_x_33) ;  /* 0xfffffffc00b01947 */ /* 0x000fea000383ffff */
.L_x_29:
[----:B------:R-:W1:Y:S02]  /*2070*/  LDC R2, c[0x0][0x3a8] ;  /* 0x0000ea00ff027b82 */ /* 0x000e640000000800 */
[----:B-1----:R-:W-:-:S13]  /*2080*/  ISETP.GE.AND P0, PT, R2, 0x1, PT ;  /* 0x000000010200780c */ /* 0x002fda0003f06270 */
[----:B------:R-:W-:Y:S05]  /*2090*/  @!P0 EXIT ;  /* 0x000000000000894d */ /* 0x000fea0003800000 */
[----:B------:R-:W-:Y:S01]  /*20a0*/  ISETP.GE.U32.AND P1, PT, R2, 0x10, PT ;  /* 0x000000100200780c */ /* 0x000fe20003f26070 */
[----:B------:R-:W-:Y:S01]  /*20b0*/  IMAD R24, R20, R2, RZ ;  /* 0x0000000214187224 */ /* 0x000fe200078e02ff */
[----:B------:R-:W-:Y:S01]  /*20c0*/  LOP3.LUT R25, R2, 0xf, RZ, 0xc0, !PT ;  /* 0x0000000f02197812 */ /* 0x000fe200078ec0ff */
[----:B------:R-:W-:-:S03]  /*20d0*/  IMAD.MOV.U32 R3, RZ, RZ, RZ ;  /* 0x000000ffff037224 */ /* 0x000fc600078e00ff */
[----:B------:R-:W-:-:S07]  /*20e0*/  ISETP.NE.AND P0, PT, R25, RZ, PT ;  /* 0x000000ff1900720c */ /* 0x000fce0003f05270 */
[----:B------:R-:W-:Y:S06]  /*20f0*/  @!P1 BRA `(.L_x_34) ;  /* 0x0000000000dc9947 */ /* 0x000fec0003800000 */
[----:B0----5:R-:W0:Y:S01]  /*2100*/  LDC.64 R4, c[0x0][0x3a0] ;  /* 0x0000e800ff047b82 */ /* 0x021e220000000a00 */
[----:B------:R-:W-:Y:S01]  /*2110*/  LOP3.LUT R3, R2, 0x7ffffff0, RZ, 0xc0, !PT ;  /* 0x7ffffff002037812 */ /* 0x000fe200078ec0ff */
[----:B------:R-:W-:-:S03]  /*2120*/  VIADD R26, R1, 0x140 ;  /* 0x00000140011a7836 */ /* 0x000fc60000000000 */
[----:B------:R-:W-:Y:S01]  /*2130*/  IADD3 R27, PT, PT, -R3, RZ, RZ ;  /* 0x000000ff031b7210 */ /* 0x000fe20007ffe1ff */
[----:B0-----:R-:W-:-:S03]  /*2140*/  IMAD.WIDE.U32 R4, R24, 0x8, R4 ;  /* 0x0000000818047825 */ /* 0x001fc600078e0004 */
[----:B------:R-:W-:-:S05]  /*2150*/  IADD3 R30, P1, PT, R4, 0x40, RZ ;  /* 0x00000040041e7810 */ /* 0x000fca0007f3e0ff */
[----:B------:R-:W-:-:S08]  /*2160*/  IMAD.X R31, RZ, RZ, R5, P1 ;  /* 0x000000ffff1f7224 */ /* 0x000fd000008e0605 */
.L_x_35:
[----:B-1----:R-:W2:Y:S04]  /*2170*/  LDL.128 R8, [R26+-0x40] ;  /* 0xffffc0001a087983 */ /* 0x002ea80000100c00 */
[----:B------:R-:W3:Y:S04]  /*2180*/  LDL.128 R12, [R26+-0x30] ;  /* 0xffffd0001a0c7983 */ /* 0x000ee80000100c00 */
[----:B------:R-:W4:Y:S01]  /*2190*/  LDL.128 R16, [R26+-0x20] ;  /* 0xffffe0001a107983 */ /* 0x000f220000100c00 */
[----:B------:R-:W-:Y:S02]  /*21a0*/  IMAD.MOV.U32 R28, RZ, RZ, R30 ;  /* 0x000000ffff1c7224 */ /* 0x000fe400078e001e */
[----:B------:R-:W-:Y:S01]  /*21b0*/  IMAD.MOV.U32 R29, RZ, RZ, R31 ;  /* 0x000000ffff1d7224 */ /* 0x000fe200078e001f */
[----:B------:R-:W5:Y:S04]  /*21c0*/  LDL.128 R4, [R26+-0x10] ;  /* 0xfffff0001a047983 */ /* 0x000f680000100c00 */
[----:B------:R-:W5:Y:S04]  /*21d0*/  LDL.128 R20, [R26+0x30] ;  /* 0x000030001a147983 */ /* 0x000f680000100c00 */
[----:B--2---:R-:W-:Y:S04]  /*21e0*/  STG.E desc[UR8][R28.64+-0x40], R9 ;  /* 0xffffc0091c007986 */ /* 0x004fe8000c101908 */
[----:B------:R-:W-:Y:S04]  /*21f0*/  STG.E desc[UR8][R28.64+-0x3c], R8 ;  /* 0xffffc4081c007986 */ /* 0x000fe8000c101908 */
[----:B------:R-:W-:Y:S04]  /*2200*/  STG.E desc[UR8][R28.64+-0x38], R11 ;  /* 0xffffc80b1c007986 */ /* 0x000fe8000c101908 */
[----:B------:R0:W-:Y:S04]  /*2210*/  STG.E desc[UR8][R28.64+-0x34], R10 ;  /* 0xffffcc0a1c007986 */ /* 0x0001e8000c101908 */
[----:B---3--:R-:W-:Y:S04]  /*2220*/  STG.E desc[UR8][R28.64+-0x30], R13 ;  /* 0xffffd00d1c007986 */ /* 0x008fe8000c101908 */
[----:B------:R-:W-:Y:S04]  /*2230*/  STG.E desc[UR8][R28.64+-0x2c], R12 ;  /* 0xffffd40c1c007986 */ /* 0x000fe8000c101908 */
[----:B------:R-:W-:Y:S04]  /*2240*/  STG.E desc[UR8][R28.64+-0x28], R15 ;  /* 0xffffd80f1c007986 */ /* 0x000fe8000c101908 */
[----:B------:R1:W-:Y:S04]  /*2250*/  STG.E desc[UR8][R28.64+-0x24], R14 ;  /* 0xffffdc0e1c007986 */ /* 0x0003e8000c101908 */
[----:B----4-:R-:W-:Y:S04]  /*2260*/  STG.E desc[UR8][R28.64+-0x20], R17 ;  /* 0xffffe0111c007986 */ /* 0x010fe8000c101908 */
[----:B------:R-:W-:Y:S04]  /*2270*/  STG.E desc[UR8][R28.64+-0x1c], R16 ;  /* 0xffffe4101c007986 */ /* 0x000fe8000c101908 */
[----:B------:R-:W-:Y:S04]  /*2280*/  STG.E desc[UR8][R28.64+-0x18], R19 ;  /* 0xffffe8131c007986 */ /* 0x000fe8000c101908 */
[----:B------:R2:W-:Y:S04]  /*2290*/  STG.E desc[UR8][R28.64+-0x14], R18 ;  /* 0xffffec121c007986 */ /* 0x0005e8000c101908 */
[----:B0-----:R-:W3:Y:S04]  /*22a0*/  LDL.128 R8, [R26] ;  /* 0x000000001a087983 */ /* 0x001ee80000100c00 */
[----:B-1----:R-:W4:Y:S04]  /*22b0*/  LDL.128 R12, [R26+0x10] ;  /* 0x000010001a0c7983 */ /* 0x002f280000100c00 */
[----:B--2---:R0:W2:Y:S01]  /*22c0*/  LDL.128 R16, [R26+0x20] ;  /* 0x000020001a107983 */ /* 0x0040a20000100c00 */
[----:B------:R-:W-:-:S03]  /*22d0*/  IADD3 R27, PT, PT, R27, 0x10, RZ ;  /* 0x000000101b1b7810 */ /* 0x000fc60007ffe0ff */
[----:B-----5:R1:W-:Y:S04]  /*22e0*/  STG.E desc[UR8][R28.64+-0x10], R5 ;  /* 0xfffff0051c007986 */ /* 0x0203e8000c101908 */
[----:B------:R1:W-:Y:S04]  /*22f0*/  STG.E desc[UR8][R28.64+-0xc], R4 ;  /* 0xfffff4041c007986 */ /* 0x0003e8000c101908 */
[----:B------:R1:W-:Y:S04]  /*2300*/  STG.E desc[UR8][R28.64+-0x8], R7 ;  /* 0xfffff8071c007986 */ /* 0x0003e8000c101908 */
[----:B------:R1:W-:Y:S04]  /*2310*/  STG.E desc[UR8][R28.64+-0x4], R6 ;  /* 0xfffffc061c007986 */ /* 0x0003e8000c101908 */
[----:B------:R1:W-:Y:S04]  /*2320*/  STG.E desc[UR8][R28.64+0x30], R21 ;  /* 0x000030151c007986 */ /* 0x0003e8000c101908 */
[----:B------:R1:W-:Y:S04]  /*2330*/  STG.E desc[UR8][R28.64+0x34], R20 ;  /* 0x000034141c007986 */ /* 0x0003e8000c101908 */
[----:B------:R1:W-:Y:S04]  /*2340*/  STG.E desc[UR8][R28.64+0x38], R23 ;  /* 0x000038171c007986 */ /* 0x0003e8000c101908 */
[----:B------:R1:W-:Y:S01]  /*2350*/  STG.E desc[UR8][R28.64+0x3c], R22 ;  /* 0x00003c161c007986 */ /* 0x0003e2000c101908 */
[----:B------:R-:W-:-:S02]  /*2360*/  ISETP.NE.AND P1, PT, R27, RZ, PT ;  /* 0x000000ff1b00720c */ /* 0x000fc40003f25270 */
[----:B------:R-:W-:Y:S01]  /*2370*/  IADD3 R30, P2, PT, R28, 0x80, RZ ;  /* 0x000000801c1e7810 */ /* 0x000fe20007f5e0ff */
[----:B0-----:R-:W-:-:S04]  /*2380*/  VIADD R26, R26, 0x80 ;  /* 0x000000801a1a7836 */ /* 0x001fc80000000000 */
[----:B------:R-:W-:Y:S01]  /*2390*/  IMAD.X R31, RZ, RZ, R29, P2 ;  /* 0x000000ffff1f7224 */ /* 0x000fe200010e061d */
[----:B---3--:R1:W-:Y:S04]  /*23a0*/  STG.E desc[UR8][R28.64], R9 ;  /* 0x000000091c007986 */ /* 0x0083e8000c101908 */
[----:B------:R1:W-:Y:S04]  /*23b0*/  STG.E desc[UR8][R28.64+0x4], R8 ;  /* 0x000004081c007986 */ /* 0x0003e8000c101908 */
[----:B------:R1:W-:Y:S04]  /*23c0*/  STG.E desc[UR8][R28.64+0x8], R11 ;  /* 0x0000080b1c007986 */ /* 0x0003e8000c101908 */
[----:B------:R1:W-:Y:S04]  /*23d0*/  STG.E desc[UR8][R28.64+0xc], R10 ;  /* 0x00000c0a1c007986 */ /* 0x0003e8000c101908 */
[----:B----4-:R1:W-:Y:S04]  /*23e0*/  STG.E desc[UR8][R28.64+0x10], R13 ;  /* 0x0000100d1c007986 */ /* 0x0103e8000c101908 */
[----:B------:R1:W-:Y:S04]  /*23f0*/  STG.E desc[UR8][R28.64+0x14], R12 ;  /* 0x0000140c1c007986 */ /* 0x0003e8000c101908 */
[----:B------:R1:W-:Y:S04]  /*2400*/  STG.E desc[UR8][R28.64+0x18], R15 ;  /* 0x0000180f1c007986 */ /* 0x0003e8000c101908 */
[----:B------:R1:W-:Y:S04]  /*2410*/  STG.E desc[UR8][R28.64+0x1c], R14 ;  /* 0x00001c0e1c007986 */ /* 0x0003e8000c101908 */
[----:B--2---:R1:W-:Y:S04]  /*2420*/  STG.E desc[UR8][R28.64+0x20], R17 ;  /* 0x000020111c007986 */ /* 0x0043e8000c101908 */
[----:B------:R1:W-:Y:S04]  /*2430*/  STG.E desc[UR8][R28.64+0x24], R16 ;  /* 0x000024101c007986 */ /* 0x0003e8000c101908 */
[----:B------:R1:W-:Y:S04]  /*2440*/  STG.E desc[UR8][R28.64+0x28], R19 ;  /* 0x000028131c007986 */ /* 0x0003e8000c101908 */
[----:B------:R1:W-:Y:S01]  /*2450*/  STG.E desc[UR8][R28.64+0x2c], R18 ;  /* 0x00002c121c007986 */ /* 0x0003e2000c101908 */
[----:B------:R-:W-:Y:S05]  /*2460*/  @P1 BRA `(.L_x_35) ;  /* 0xfffffffc00401947 */ /* 0x000fea000383ffff */
.L_x_34:
[----:B------:R-:W-:Y:S05]  /*2470*/  @!P0 EXIT ;  /* 0x000000000000894d */ /* 0x000fea0003800000 */
[----:B------:R-:W-:Y:S02]  /*2480*/  ISETP.GE.U32.AND P1, PT, R25, 0x8, PT ;  /* 0x000000081900780c */ /* 0x000fe40003f26070 */
[----:B------:R-:W-:-:S04]  /*2490*/  LOP3.LUT R26, R2, 0x7, RZ, 0xc0, !PT ;  /* 0x00000007021a7812 */ /* 0x000fc800078ec0ff */
[----:B------:R-:W-:-:S07]  /*24a0*/  ISETP.NE.AND P0, PT, R26, RZ, PT ;  /* 0x000000ff1a00720c */ /* 0x000fce0003f05270 */
[----:B------:R-:W-:Y:S06]  /*24b0*/  @!P1 BRA `(.L_x_36) ;  /* 0x0000000000789947 */ /* 0x000fec0003800000 */
[----:B------:R-:W-:Y:S01]  /*24c0*/  IMAD R25, R3, 0x8, R0 ;  /* 0x0000000803197824 */ /* 0x000fe200078e0200 */
[----:B-1----:R-:W1:Y:S04]  /*24d0*/  LDC.64 R20, c[0x0][0x3a0] ;  /* 0x0000e800ff147b82 */ /* 0x002e680000000a00 */
[----:B0----5:R-:W2:Y:S04]  /*24e0*/  LDL.128 R4, [R25] ;  /* 0x0000000019047983 */ /* 0x021ea80000100c00 */
[----:B------:R-:W3:Y:S04]  /*24f0*/  LDL.128 R8, [R25+0x10] ;  /* 0x0000100019087983 */ /* 0x000ee80000100c00 */
[----:B------:R-:W4:Y:S04]  /*2500*/  LDL.128 R12, [R25+0x20] ;  /* 0x00002000190c7983 */ /* 0x000f280000100c00 */
[----:B------:R-:W4:Y:S01]  /*2510*/  LDL.128 R16, [R25+0x30] ;  /* 0x0000300019107983 */ /* 0x000f220000100c00 */
[C---:B------:R-:W-:Y:S01]  /*2520*/  IADD3 R22, P1, PT, R24.reuse, R3, RZ ;  /* 0x0000000318167210 */ /* 0x040fe20007f3e0ff */
[----:B------:R-:W-:-:S02]  /*2530*/  IMAD.IADD R27, R24, 0x1, R3 ;  /* 0x00000001181b7824 */ /* 0x000fc400078e0203 */
[----:B------:R-:W-:Y:S01]  /*2540*/  VIADD R3, R3, 0x8 ;  /* 0x0000000803037836 */ /* 0x000fe20000000000 */
[----:B------:R-:W-:Y:S02]  /*2550*/  IADD3.X R23, PT, PT, RZ, RZ, RZ, P1, !PT ;  /* 0x000000ffff177210 */ /* 0x000fe40000ffe4ff */
[----:B-1----:R-:W-:-:S04]  /*2560*/  LEA R20, P2, R22, R20, 0x3 ;  /* 0x0000001416147211 */ /* 0x002fc800078418ff */
[----:B------:R-:W-:Y:S02]  /*2570*/  LEA.HI.X R21, R22, R21, R23, 0x3, P2 ;  /* 0x0000001516157211 */ /* 0x000fe400010f1c17 */
[----:B------:R-:W0:Y:S02]  /*2580*/  LDC.64 R22, c[0x0][0x3a0] ;  /* 0x0000e800ff167b82 */ /* 0x000e240000000a00 */
[----:B0-----:R-:W-:-:S05]  /*2590*/  IMAD.WIDE.U32 R22, R27, 0x8, R22 ;  /* 0x000000081b167825 */ /* 0x001fca00078e0016 */
[----:B--2---:R2:W-:Y:S04]  /*25a0*/  STG.E desc[UR8][R22.64], R5 ;  /* 0x0000000516007986 */ /* 0x0045e8000c101908 */
[----:B------:R2:W-:Y:S04]  /*25b0*/  STG.E desc[UR8][R22.64+0x4], R4 ;  /* 0x0000040416007986 */ /* 0x0005e8000c101908 */
[----:B------:R2:W-:Y:S04]  /*25c0*/  STG.E desc[UR8][R20.64+0x8], R7 ;  /* 0x0000080714007986 */ /* 0x0005e8000c101908 */
[----:B------:R2:W-:Y:S04]  /*25d0*/  STG.E desc[UR8][R20.64+0xc], R6 ;  /* 0x00000c0614007986 */ /* 0x0005e8000c101908 */
        /* <DEDUP_REMOVED lines=8> */
[----:B------:R2:W-:Y:S04]  /*2660*/  STG.E desc[UR8][R20.64+0x30], R17 ;  /* 0x0000301114007986 */ /* 0x0005e8000c101908 */
[----:B------:R2:W-:Y:S04]  /*2670*/  STG.E desc[UR8][R20.64+0x34], R16 ;  /* 0x0000341014007986 */ /* 0x0005e8000c101908 */
[----:B------:R2:W-:Y:S04]  /*2680*/  STG.E desc[UR8][R20.64+0x38], R19 ;  /* 0x0000381314007986 */ /* 0x0005e8000c101908 */
[----:B------:R2:W-:Y:S02]  /*2690*/  STG.E desc[UR8][R20.64+0x3c], R18 ;  /* 0x00003c1214007986 */ /* 0x0005e4000c101908 */
.L_x_36:
[----:B------:R-:W-:Y:S05]  /*26a0*/  @!P0 EXIT ;  /* 0x000000000000894d */ /* 0x000fea0003800000 */
[----:B------:R-:W-:Y:S02]  /*26b0*/  ISETP.GE.U32.AND P1, PT, R26, 0x4, PT ;  /* 0x000000041a00780c */ /* 0x000fe40003f26070 */
[----:B------:R-:W-:-:S04]  /*26c0*/  LOP3.LUT R2, R2, 0x3, RZ, 0xc0, !PT ;  /* 0x0000000302027812 */ /* 0x000fc800078ec0ff */
[----:B------:R-:W-:-:S07]  /*26d0*/  ISETP.NE.AND P0, PT, R2, RZ, PT ;  /* 0x000000ff0200720c */ /* 0x000fce0003f05270 */
[----:B------:R-:W-:Y:S06]  /*26e0*/  @!P1 BRA `(.L_x_37) ;  /* 0x0000000000509947 */ /* 0x000fec0003800000 */
[----:B-12---:R-:W-:Y:S01]  /*26f0*/  IMAD R16, R3, 0x8, R0 ;  /* 0x0000000803107824 */ /* 0x006fe200078e0200 */
[----:B------:R-:W1:Y:S04]  /*2700*/  LDC.64 R12, c[0x0][0x3a0] ;  /* 0x0000e800ff0c7b82 */ /* 0x000e680000000a00 */
[----:B------:R-:W2:Y:S04]  /*2710*/  LDL.128 R8, [R16] ;  /* 0x0000000010087983 */ /* 0x000ea80000100c00 */
[----:B0----5:R-:W3:Y:S01]  /*2720*/  LDL.128 R4, [R16+0x10] ;  /* 0x0000100010047983 */ /* 0x021ee20000100c00 */
[----:B------:R-:W0:Y:S01]  /*2730*/  LDC.64 R14, c[0x0][0x3a0] ;  /* 0x0000e800ff0e7b82 */ /* 0x000e220000000a00 */
[----:B------:R-:W-:-:S02]  /*2740*/  IADD3 R18, P1, PT, R24, R3, RZ ;  /* 0x0000000318127210 */ /* 0x000fc40007f3e0ff */
[----:B------:R-:W-:Y:S01]  /*2750*/  IADD3 R17, PT, PT, R24, R3, RZ ;  /* 0x0000000318117210 */ /* 0x000fe20007ffe0ff */
[----:B------:R-:W-:Y:S02]  /*2760*/  VIADD R3, R3, 0x4 ;  /* 0x0000000403037836 */ /* 0x000fe40000000000 */
[----:B------:R-:W-:Y:S01]  /*2770*/  IMAD.X R19, RZ, RZ, RZ, P1 ;  /* 0x000000ffff137224 */ /* 0x000fe200008e06ff */
[----:B-1----:R-:W-:-:S04]  /*2780*/  LEA R12, P1, R18, R12, 0x3 ;  /* 0x0000000c120c7211 */ /* 0x002fc800078218ff */
[----:B------:R-:W-:Y:S01]  /*2790*/  LEA.HI.X R13, R18, R13, R19, 0x3, P1 ;  /* 0x0000000d120d7211 */ /* 0x000fe200008f1c13 */
        /* <DEDUP_REMOVED lines=8> */
[----:B------:R4:W-:Y:S02]  /*2820*/  STG.E desc[UR8][R12.64+0x1c], R6 ;  /* 0x00001c060c007986 */ /* 0x0009e4000c101908 */
.L_x_37:
[----:B------:R-:W-:Y:S05]  /*2830*/  @!P0 EXIT ;  /* 0x000000000000894d */ /* 0x000fea0003800000 */
[----:B012-45:R-:W0:Y:S01]  /*2840*/  LDC.64 R4, c[0x0][0x3a0] ;  /* 0x0000e800ff047b82 */ /* 0x037e220000000a00 */
[----:B------:R-:W-:Y:S02]  /*2850*/  IMAD.IADD R7, R24, 0x1, R3 ;  /* 0x0000000118077824 */ /* 0x000fe400078e0203 */
[----:B------:R-:W-:Y:S01]  /*2860*/  IMAD R6, R3, 0x8, R0 ;  /* 0x0000000803067824 */ /* 0x000fe200078e0200 */
[----:B------:R-:W-:Y:S01]  /*2870*/  IADD3 R0, PT, PT, -R2, RZ, RZ ;  /* 0x000000ff02007210 */ /* 0x000fe20007ffe1ff */
[----:B0-----:R-:W-:-:S03]  /*2880*/  IMAD.WIDE.U32 R4, R7, 0x8, R4 ;  /* 0x0000000807047825 */ /* 0x001fc600078e0004 */
[----:B------:R-:W-:-:S05]  /*2890*/  IADD3 R7, P0, PT, R4, 0x4, RZ ;  /* 0x0000000404077810 */ /* 0x000fca0007f1e0ff */
[----:B------:R-:W-:-:S08]  /*28a0*/  IMAD.X R8, RZ, RZ, R5, P0 ;  /* 0x000000ffff087224 */ /* 0x000fd000000e0605 */
.L_x_38:
[----:B0-----:R0:W2:Y:S01]  /*28b0*/  LDL.64 R4, [R6] ;  /* 0x0000000006047983 */ /* 0x0010a20000100a00 */
[----:B------:R-:W-:Y:S01]  /*28c0*/  IMAD.MOV.U32 R2, RZ, RZ, R7 ;  /* 0x000000ffff027224 */ /* 0x000fe200078e0007 */
[----:B------:R-:W-:Y:S01]  /*28d0*/  IADD3 R0, PT, PT, R0, 0x1, RZ ;  /* 0x0000000100007810 */ /* 0x000fe20007ffe0ff */
[----:B------:R-:W-:-:S03]  /*28e0*/  IMAD.MOV.U32 R3, RZ, RZ, R8 ;  /* 0x000000ffff037224 */ /* 0x000fc600078e0008 */
[----:B------:R-:W-:Y:S02]  /*28f0*/  ISETP.NE.AND P0, PT, R0, RZ, PT ;  /* 0x000000ff0000720c */ /* 0x000fe40003f05270 */
[----:B------:R-:W-:Y:S01]  /*2900*/  IADD3 R7, P1, PT, R2, 0x8, RZ ;  /* 0x0000000802077810 */ /* 0x000fe20007f3e0ff */
[----:B0-----:R-:W-:-:S04]  /*2910*/  VIADD R6, R6, 0x8 ;  /* 0x0000000806067836 */ /* 0x001fc80000000000 */
[----:B------:R-:W-:Y:S01]  /*2920*/  IMAD.X R8, RZ, RZ, R3, P1 ;  /* 0x000000ffff087224 */ /* 0x000fe200008e0603 */
[----:B--2---:R0:W-:Y:S04]  /*2930*/  STG.E desc[UR8][R2.64+-0x4], R5 ;  /* 0xfffffc0502007986 */ /* 0x0041e8000c101908 */
[----:B------:R0:W-:Y:S01]  /*2940*/  STG.E desc[UR8][R2.64], R4 ;  /* 0x0000000402007986 */ /* 0x0001e2000c101908 */
[----:B------:R-:W-:Y:S05]  /*2950*/  @P0 BRA `(.L_x_38) ;  /* 0xfffffffc00d40947 */ /* 0x000fea000383ffff */
[----:B------:R-:W-:Y:S05]  /*2960*/  EXIT ;  /* 0x000000000000794d */ /* 0x000fea0003800000 */
.L_x_39:
[----:B------:R-:W-:-:S00]  /*2970*/  BRA `(.L_x_39) ;  /* 0xfffffffc00fc7947 */ /* 0x000fc0000383ffff */
[----:B------:R-:W-:-:S00]  /*2980*/  NOP ;  /* 0x0000000000007918 */ /* 0x000fc00000000000 */
[----:B------:R-:W-:-:S00]  /*2990*/  NOP ;  /* 0x0000000000007918 */ /* 0x000fc00000000000 */
[----:B------:R-:W-:-:S00]  /*29a0*/  NOP ;  /* 0x0000000000007918 */ /* 0x000fc00000000000 */
[----:B------:R-:W-:-:S00]  /*29b0*/  NOP ;  /* 0x0000000000007918 */ /* 0x000fc00000000000 */
[----:B------:R-:W-:-:S00]  /*29c0*/  NOP ;  /* 0x0000000000007918 */ /* 0x000fc00000000000 */
[----:B------:R-:W-:-:S00]  /*29d0*/  NOP ;  /* 0x0000000000007918 */ /* 0x000fc00000000000 */
[----:B------:R-:W-:-:S00]  /*29e0*/  NOP ;  /* 0x0000000000007918 */ /* 0x000fc00000000000 */
[----:B------:R-:W-:-:S00]  /*29f0*/  NOP ;  /* 0x0000000000007918 */ /* 0x000fc00000000000 */
.L_x_40:


//--------------------- .nv.shared._Z10knn_kernelPK6float2iS1_iPSt4pairIifEi --------------------------
	.section	.nv.shared._Z10knn_kernelPK6float2iS1_iPSt4pairIifEi,"aw",@nobits
	.sectionflags	@""
	.align	16
	.zero		1024


//--------------------- .nv.shared.reserved.0     --------------------------
	.section	.nv.shared.reserved.0,"aw",@nobits
	.weak		__nv_reservedSMEM_offset_0_alias
	.size		__nv_reservedSMEM_offset_0_alias, 0, 64
	.other		__nv_reservedSMEM_offset_0_alias,@"STO_CUDA_RESERVED_SHARED STV_DEFAULT"
__nv_reservedSMEM_offset_0_alias:
	.zero		0
	.zero		64


//--------------------- .nv.constant0._Z10knn_kernelPK6float2iS1_iPSt4pairIifEi --------------------------
	.section	.nv.constant0._Z10knn_kernelPK6float2iS1_iPSt4pairIifEi,"a",@progbits
	.sectionflags	@""
	.align	4
.nv.constant0._Z10knn_kernelPK6float2iS1_iPSt4pairIifEi:
	.zero		940


//--------------------- SYMBOLS --------------------------

	.type		.nv.reservedSmem.offset0,@object
	.size		.nv.reservedSmem.offset0,0x4
	.type		.nv.reservedSmem.cap,@object
	.size		.nv.reservedSmem.cap,0x4
